//
// Generated by NVIDIA NVVM Compiler
//
// Compiler Build ID: CL-36424714
// Cuda compilation tools, release 13.0, V13.0.88
// Based on NVVM 20.0.0
//

.version 9.0
.target sm_100
.address_size 64

	// .globl	_Z16scale_bodies_GPUIdEviP6planetIT_ES1_

.visible .entry _Z16scale_bodies_GPUIdEviP6planetIT_ES1_(
	.param .u32 _Z16scale_bodies_GPUIdEviP6planetIT_ES1__param_0,
	.param .u64 .ptr .align 1 _Z16scale_bodies_GPUIdEviP6planetIT_ES1__param_1,
	.param .f64 _Z16scale_bodies_GPUIdEviP6planetIT_ES1__param_2
)
{
	.reg .pred 	%p<2>;
	.reg .b32 	%r<6>;
	.reg .b64 	%rd<5>;
	.reg .b64 	%fd<11>;

	ld.param.u32 	%r2, [_Z16scale_bodies_GPUIdEviP6planetIT_ES1__param_0];
	ld.param.u64 	%rd1, [_Z16scale_bodies_GPUIdEviP6planetIT_ES1__param_1];
	ld.param.f64 	%fd1, [_Z16scale_bodies_GPUIdEviP6planetIT_ES1__param_2];
	mov.u32 	%r3, %tid.x;
	mov.u32 	%r4, %ctaid.x;
	mov.u32 	%r5, %ntid.x;
	mad.lo.s32 	%r1, %r4, %r5, %r3;
	setp.ge.s32 	%p1, %r1, %r2;
	@%p1 bra 	$L__BB0_2;
	cvta.to.global.u64 	%rd2, %rd1;
	mul.f64 	%fd2, %fd1, %fd1;
	mul.wide.s32 	%rd3, %r1, 56;
	add.s64 	%rd4, %rd2, %rd3;
	ld.global.f64 	%fd3, [%rd4+48];
	mul.f64 	%fd4, %fd2, %fd3;
	st.global.f64 	[%rd4+48], %fd4;
	ld.global.f64 	%fd5, [%rd4+24];
	mul.f64 	%fd6, %fd1, %fd5;
	st.global.f64 	[%rd4+24], %fd6;
	ld.global.f64 	%fd7, [%rd4+32];
	mul.f64 	%fd8, %fd1, %fd7;
	st.global.f64 	[%rd4+32], %fd8;
	ld.global.f64 	%fd9, [%rd4+40];
	mul.f64 	%fd10, %fd1, %fd9;
	st.global.f64 	[%rd4+40], %fd10;
$L__BB0_2:
	ret;

}
	// .globl	_Z19adv_Velocity_UpdateIdEviP6planetIT_E
.visible .entry _Z19adv_Velocity_UpdateIdEviP6planetIT_E(
	.param .u32 _Z19adv_Velocity_UpdateIdEviP6planetIT_E_param_0,
	.param .u64 .ptr .align 1 _Z19adv_Velocity_UpdateIdEviP6planetIT_E_param_1
)
{
	.reg .pred 	%p<6>;
	.reg .b32 	%r<26>;
	.reg .b64 	%rd<11>;
	.reg .b64 	%fd<114>;

	ld.param.u32 	%r9, [_Z19adv_Velocity_UpdateIdEviP6planetIT_E_param_0];
	ld.param.u64 	%rd3, [_Z19adv_Velocity_UpdateIdEviP6planetIT_E_param_1];
	cvta.to.global.u64 	%rd1, %rd3;
	mov.u32 	%r1, %tid.x;
	mov.u32 	%r10, %ctaid.x;
	mov.u32 	%r11, %ntid.x;
	mul.lo.s32 	%r2, %r10, %r11;
	add.s32 	%r3, %r2, %r1;
	setp.ge.s32 	%p1, %r3, %r9;
	@%p1 bra 	$L__BB1_7;
	ld.param.u32 	%r20, [_Z19adv_Velocity_UpdateIdEviP6planetIT_E_param_0];
	add.s32 	%r25, %r3, 1;
	setp.ge.s32 	%p2, %r25, %r20;
	@%p2 bra 	$L__BB1_7;
	ld.param.u32 	%r21, [_Z19adv_Velocity_UpdateIdEviP6planetIT_E_param_0];
	mul.wide.s32 	%rd4, %r3, 56;
	add.s64 	%rd2, %rd1, %rd4;
	sub.s32 	%r12, %r2, %r21;
	add.s32 	%r13, %r12, %r1;
	and.b32  	%r14, %r13, 1;
	setp.eq.b32 	%p3, %r14, 1;
	@%p3 bra 	$L__BB1_4;
	ld.global.f64 	%fd5, [%rd2];
	ld.global.f64 	%fd6, [%rd2+56];
	sub.f64 	%fd7, %fd5, %fd6;
	ld.global.f64 	%fd8, [%rd2+8];
	ld.global.f64 	%fd9, [%rd2+64];
	sub.f64 	%fd10, %fd8, %fd9;
	ld.global.f64 	%fd11, [%rd2+16];
	ld.global.f64 	%fd12, [%rd2+72];
	sub.f64 	%fd13, %fd11, %fd12;
	mul.f64 	%fd14, %fd10, %fd10;
	fma.rn.f64 	%fd15, %fd7, %fd7, %fd14;
	fma.rn.f64 	%fd16, %fd13, %fd13, %fd15;
	sqrt.rn.f64 	%fd17, %fd16;
	rcp.rn.f64 	%fd18, %fd17;
	mul.f64 	%fd19, %fd18, %fd18;
	mul.f64 	%fd20, %fd18, %fd19;
	ld.global.f64 	%fd21, [%rd2+104];
	mul.f64 	%fd22, %fd7, %fd21;
	mul.f64 	%fd23, %fd22, %fd20;
	ld.global.f64 	%fd24, [%rd2+24];
	sub.f64 	%fd25, %fd24, %fd23;
	st.global.f64 	[%rd2+24], %fd25;
	mul.f64 	%fd26, %fd10, %fd21;
	mul.f64 	%fd27, %fd26, %fd20;
	ld.global.f64 	%fd28, [%rd2+32];
	sub.f64 	%fd29, %fd28, %fd27;
	st.global.f64 	[%rd2+32], %fd29;
	mul.f64 	%fd30, %fd13, %fd21;
	mul.f64 	%fd31, %fd20, %fd30;
	ld.global.f64 	%fd32, [%rd2+40];
	sub.f64 	%fd33, %fd32, %fd31;
	st.global.f64 	[%rd2+40], %fd33;
	ld.global.f64 	%fd34, [%rd2+48];
	mul.f64 	%fd35, %fd7, %fd34;
	ld.global.f64 	%fd36, [%rd2+80];
	fma.rn.f64 	%fd37, %fd20, %fd35, %fd36;
	st.global.f64 	[%rd2+80], %fd37;
	mul.f64 	%fd38, %fd10, %fd34;
	ld.global.f64 	%fd39, [%rd2+88];
	fma.rn.f64 	%fd40, %fd20, %fd38, %fd39;
	st.global.f64 	[%rd2+88], %fd40;
	mul.f64 	%fd41, %fd13, %fd34;
	ld.global.f64 	%fd42, [%rd2+96];
	fma.rn.f64 	%fd43, %fd20, %fd41, %fd42;
	st.global.f64 	[%rd2+96], %fd43;
	add.s32 	%r25, %r3, 2;
$L__BB1_4:
	ld.param.u32 	%r22, [_Z19adv_Velocity_UpdateIdEviP6planetIT_E_param_0];
	add.s32 	%r15, %r22, -2;
	setp.eq.s32 	%p4, %r15, %r3;
	@%p4 bra 	$L__BB1_7;
	ld.global.f64 	%fd1, [%rd2];
	ld.global.f64 	%fd2, [%rd2+8];
	ld.global.f64 	%fd3, [%rd2+16];
	ld.global.f64 	%fd4, [%rd2+48];
	mad.lo.s32 	%r19, %r10, %r11, %r1;
	mul.wide.s32 	%rd8, %r19, 56;
$L__BB1_6:
	ld.param.u64 	%rd10, [_Z19adv_Velocity_UpdateIdEviP6planetIT_E_param_1];
	ld.param.u32 	%r23, [_Z19adv_Velocity_UpdateIdEviP6planetIT_E_param_0];
	mul.wide.s32 	%rd5, %r25, 56;
	cvta.to.global.u64 	%rd6, %rd10;
	add.s64 	%rd7, %rd6, %rd5;
	ld.global.f64 	%fd44, [%rd7];
	sub.f64 	%fd45, %fd1, %fd44;
	ld.global.f64 	%fd46, [%rd7+8];
	sub.f64 	%fd47, %fd2, %fd46;
	ld.global.f64 	%fd48, [%rd7+16];
	sub.f64 	%fd49, %fd3, %fd48;
	mul.f64 	%fd50, %fd47, %fd47;
	fma.rn.f64 	%fd51, %fd45, %fd45, %fd50;
	fma.rn.f64 	%fd52, %fd49, %fd49, %fd51;
	sqrt.rn.f64 	%fd53, %fd52;
	rcp.rn.f64 	%fd54, %fd53;
	mul.f64 	%fd55, %fd54, %fd54;
	mul.f64 	%fd56, %fd54, %fd55;
	ld.global.f64 	%fd57, [%rd7+48];
	mul.f64 	%fd58, %fd45, %fd57;
	mul.f64 	%fd59, %fd58, %fd56;
	add.s64 	%rd9, %rd6, %rd8;
	ld.global.f64 	%fd60, [%rd9+24];
	sub.f64 	%fd61, %fd60, %fd59;
	st.global.f64 	[%rd9+24], %fd61;
	mul.f64 	%fd62, %fd47, %fd57;
	mul.f64 	%fd63, %fd62, %fd56;
	ld.global.f64 	%fd64, [%rd9+32];
	sub.f64 	%fd65, %fd64, %fd63;
	st.global.f64 	[%rd9+32], %fd65;
	mul.f64 	%fd66, %fd49, %fd57;
	mul.f64 	%fd67, %fd56, %fd66;
	ld.global.f64 	%fd68, [%rd9+40];
	sub.f64 	%fd69, %fd68, %fd67;
	st.global.f64 	[%rd9+40], %fd69;
	mul.f64 	%fd70, %fd45, %fd4;
	ld.global.f64 	%fd71, [%rd7+24];
	fma.rn.f64 	%fd72, %fd56, %fd70, %fd71;
	st.global.f64 	[%rd7+24], %fd72;
	mul.f64 	%fd73, %fd47, %fd4;
	ld.global.f64 	%fd74, [%rd7+32];
	fma.rn.f64 	%fd75, %fd56, %fd73, %fd74;
	st.global.f64 	[%rd7+32], %fd75;
	mul.f64 	%fd76, %fd49, %fd4;
	ld.global.f64 	%fd77, [%rd7+40];
	fma.rn.f64 	%fd78, %fd56, %fd76, %fd77;
	st.global.f64 	[%rd7+40], %fd78;
	ld.global.f64 	%fd79, [%rd7+56];
	sub.f64 	%fd80, %fd1, %fd79;
	ld.global.f64 	%fd81, [%rd7+64];
	sub.f64 	%fd82, %fd2, %fd81;
	ld.global.f64 	%fd83, [%rd7+72];
	sub.f64 	%fd84, %fd3, %fd83;
	mul.f64 	%fd85, %fd82, %fd82;
	fma.rn.f64 	%fd86, %fd80, %fd80, %fd85;
	fma.rn.f64 	%fd87, %fd84, %fd84, %fd86;
	sqrt.rn.f64 	%fd88, %fd87;
	rcp.rn.f64 	%fd89, %fd88;
	mul.f64 	%fd90, %fd89, %fd89;
	mul.f64 	%fd91, %fd89, %fd90;
	ld.global.f64 	%fd92, [%rd7+104];
	mul.f64 	%fd93, %fd80, %fd92;
	mul.f64 	%fd94, %fd93, %fd91;
	ld.global.f64 	%fd95, [%rd9+24];
	sub.f64 	%fd96, %fd95, %fd94;
	st.global.f64 	[%rd9+24], %fd96;
	mul.f64 	%fd97, %fd82, %fd92;
	mul.f64 	%fd98, %fd97, %fd91;
	ld.global.f64 	%fd99, [%rd9+32];
	sub.f64 	%fd100, %fd99, %fd98;
	st.global.f64 	[%rd9+32], %fd100;
	mul.f64 	%fd101, %fd84, %fd92;
	mul.f64 	%fd102, %fd91, %fd101;
	ld.global.f64 	%fd103, [%rd9+40];
	sub.f64 	%fd104, %fd103, %fd102;
	st.global.f64 	[%rd9+40], %fd104;
	mul.f64 	%fd105, %fd80, %fd4;
	ld.global.f64 	%fd106, [%rd7+80];
	fma.rn.f64 	%fd107, %fd91, %fd105, %fd106;
	st.global.f64 	[%rd7+80], %fd107;
	mul.f64 	%fd108, %fd82, %fd4;
	ld.global.f64 	%fd109, [%rd7+88];
	fma.rn.f64 	%fd110, %fd91, %fd108, %fd109;
	st.global.f64 	[%rd7+88], %fd110;
	mul.f64 	%fd111, %fd84, %fd4;
	ld.global.f64 	%fd112, [%rd7+96];
	fma.rn.f64 	%fd113, %fd91, %fd111, %fd112;
	st.global.f64 	[%rd7+96], %fd113;
	add.s32 	%r25, %r25, 2;
	setp.lt.s32 	%p5, %r25, %r23;
	@%p5 bra 	$L__BB1_6;
$L__BB1_7:
	ret;

}
	// .globl	_Z19adv_Position_UpdateIdEviP6planetIT_E
.visible .entry _Z19adv_Position_UpdateIdEviP6planetIT_E(
	.param .u32 _Z19adv_Position_UpdateIdEviP6planetIT_E_param_0,
	.param .u64 .ptr .align 1 _Z19adv_Position_UpdateIdEviP6planetIT_E_param_1
)
{
	.reg .pred 	%p<2>;
	.reg .b32 	%r<6>;
	.reg .b64 	%rd<5>;
	.reg .b64 	%fd<10>;

	ld.param.u32 	%r2, [_Z19adv_Position_UpdateIdEviP6planetIT_E_param_0];
	ld.param.u64 	%rd1, [_Z19adv_Position_UpdateIdEviP6planetIT_E_param_1];
	mov.u32 	%r3, %tid.x;
	mov.u32 	%r4, %ctaid.x;
	mov.u32 	%r5, %ntid.x;
	mad.lo.s32 	%r1, %r4, %r5, %r3;
	setp.ge.s32 	%p1, %r1, %r2;
	@%p1 bra 	$L__BB2_2;
	cvta.to.global.u64 	%rd2, %rd1;
	mul.wide.s32 	%rd3, %r1, 56;
	add.s64 	%rd4, %rd2, %rd3;
	ld.global.f64 	%fd1, [%rd4+24];
	ld.global.f64 	%fd2, [%rd4];
	add.f64 	%fd3, %fd1, %fd2;
	st.global.f64 	[%rd4], %fd3;
	ld.global.f64 	%fd4, [%rd4+32];
	ld.global.f64 	%fd5, [%rd4+8];
	add.f64 	%fd6, %fd4, %fd5;
	st.global.f64 	[%rd4+8], %fd6;
	ld.global.f64 	%fd7, [%rd4+40];
	ld.global.f64 	%fd8, [%rd4+16];
	add.f64 	%fd9, %fd7, %fd8;
	st.global.f64 	[%rd4+16], %fd9;
$L__BB2_2:
	ret;

}


// ===== COMPILED SASS (sm_100) =====

	.target	sm_100

	.elftype	@"ET_EXEC"


//--------------------- .note.nv.tkinfo           --------------------------
	.section	.note.nv.tkinfo,"",@"SHT_NOTE"
	.sectionflags	@"SHF_NOTE_NV_TKINFO"
	.tkinfo
        /*0018*/ 	.word	0x00000002
        /*0030*/ 	.string	""
        /*0030*/ 	.string	"ptxas"
        /*0030*/ 	.string	"Cuda compilation tools, release 13.0, V13.0.88"
        /*0030*/ 	.string	"Build cuda_13.0.r13.0/compiler.36424714_0"
        /*0030*/ 	.string	"-arch sm_100 -m 64 "



//--------------------- .note.nv.cuinfo           --------------------------
	.section	.note.nv.cuinfo,"",@"SHT_NOTE"
	.sectionflags	@"SHF_NOTE_NV_CUINFO"
        /*0018*/ 	.short	0x0002
        /*001a*/ 	.short	0x0064
        /*001c*/ 	.short	0x0082
	.zero		2


//--------------------- .nv.info                  --------------------------
	.section	.nv.info,"",@"SHT_CUDA_INFO"
	.align	4


	//----- nvinfo : EIATTR_REGCOUNT
	.align		4
        /*0000*/ 	.byte	0x04, 0x2f
        /*0002*/ 	.short	(.L_1 - .L_0)
	.align		4
.L_0:
        /*0004*/ 	.word	index@(_Z16scale_bodies_GPUIdEviP6planetIT_ES1_)
        /*0008*/ 	.word	0x00000012


	//----- nvinfo : EIATTR_FRAME_SIZE
	.align		4
.L_1:
        /*000c*/ 	.byte	0x04, 0x11
        /*000e*/ 	.short	(.L_3 - .L_2)
	.align		4
.L_2:
        /*0010*/ 	.word	index@(_Z16scale_bodies_GPUIdEviP6planetIT_ES1_)
        /*0014*/ 	.word	0x00000000


	//----- nvinfo : EIATTR_REGCOUNT
	.align		4
.L_3:
        /*0018*/ 	.byte	0x04, 0x2f
        /*001a*/ 	.short	(.L_5 - .L_4)
	.align		4
.L_4:
        /*001c*/ 	.word	index@(_Z19adv_Velocity_UpdateIdEviP6planetIT_E)
        /*0020*/ 	.word	0x00000030


	//----- nvinfo : EIATTR_FRAME_SIZE
	.align		4
.L_5:
        /*0024*/ 	.byte	0x04, 0x11
        /*0026*/ 	.short	(.L_7 - .L_6)
	.align		4
.L_6:
        /*0028*/ 	.word	index@($__internal_1_$__cuda_sm20_dsqrt_rn_f64_mediumpath_v1)
        /*002c*/ 	.word	0x00000000


	//----- nvinfo : EIATTR_FRAME_SIZE
	.align		4
.L_7:
        /*0030*/ 	.byte	0x04, 0x11
        /*0032*/ 	.short	(.L_9 - .L_8)
	.align		4
.L_8:
        /*0034*/ 	.word	index@($__internal_0_$__cuda_sm20_dblrcp_rn_slowpath_v3)
        /*0038*/ 	.word	0x00000000


	//----- nvinfo : EIATTR_FRAME_SIZE
	.align		4
.L_9:
        /*003c*/ 	.byte	0x04, 0x11
        /*003e*/ 	.short	(.L_11 - .L_10)
	.align		4
.L_10:
        /*0040*/ 	.word	index@(_Z19adv_Velocity_UpdateIdEviP6planetIT_E)
        /*0044*/ 	.word	0x00000000


	//----- nvinfo : EIATTR_REGCOUNT
	.align		4
.L_11:
        /*0048*/ 	.byte	0x04, 0x2f
        /*004a*/ 	.short	(.L_13 - .L_12)
	.align		4
.L_12:
        /*004c*/ 	.word	index@(_Z19adv_Position_UpdateIdEviP6planetIT_E)
        /*0050*/ 	.word	0x00000012


	//----- nvinfo : EIATTR_FRAME_SIZE
	.align		4
.L_13:
        /*0054*/ 	.byte	0x04, 0x11
        /*0056*/ 	.short	(.L_15 - .L_14)
	.align		4
.L_14:
        /*0058*/ 	.word	index@(_Z19adv_Position_UpdateIdEviP6planetIT_E)
        /*005c*/ 	.word	0x00000000


	//----- nvinfo : EIATTR_MIN_STACK_SIZE
	.align		4
.L_15:
        /*0060*/ 	.byte	0x04, 0x12
        /*0062*/ 	.short	(.L_17 - .L_16)
	.align		4
.L_16:
        /*0064*/ 	.word	index@(_Z19adv_Position_UpdateIdEviP6planetIT_E)
        /*0068*/ 	.word	0x00000000


	//----- nvinfo : EIATTR_MIN_STACK_SIZE
	.align		4
.L_17:
        /*006c*/ 	.byte	0x04, 0x12
        /*006e*/ 	.short	(.L_19 - .L_18)
	.align		4
.L_18:
        /*0070*/ 	.word	index@(_Z19adv_Velocity_UpdateIdEviP6planetIT_E)
        /*0074*/ 	.word	0x00000000


	//----- nvinfo : EIATTR_MIN_STACK_SIZE
	.align		4
.L_19:
        /*0078*/ 	.byte	0x04, 0x12
        /*007a*/ 	.short	(.L_21 - .L_20)
	.align		4
.L_20:
        /*007c*/ 	.word	index@(_Z16scale_bodies_GPUIdEviP6planetIT_ES1_)
        /*0080*/ 	.word	0x00000000
.L_21:


//--------------------- .nv.compat                --------------------------
	.section	.nv.compat,"",@"SHT_CUDA_COMPAT_INFO"
	.align	4
        /*0000*/ 	.byte	0x02, 0x09, 0x00, 0x00, 0x02, 0x02, 0x01, 0x00, 0x02, 0x05, 0x05, 0x00, 0x03, 0x07, 0x01, 0x01
        /*0010*/ 	.byte	0x02, 0x03, 0x00, 0x00, 0x02, 0x06, 0x01, 0x00, 0x04, 0x0b, 0x08, 0x00, 0x01, 0x00, 0x00, 0x00
        /*0020*/ 	.byte	0x00, 0x00, 0x00, 0x00


//--------------------- .nv.info._Z19adv_Position_UpdateIdEviP6planetIT_E --------------------------
	.section	.nv.info._Z19adv_Position_UpdateIdEviP6planetIT_E,"",@"SHT_CUDA_INFO"
	.sectionflags	@""
	.align	4


	//----- nvinfo : EIATTR_CUDA_API_VERSION
	.align		4
        /*0000*/ 	.byte	0x04, 0x37
        /*0002*/ 	.short	(.L_23 - .L_22)
.L_22:
        /*0004*/ 	.word	0x00000082


	//----- nvinfo : EIATTR_KPARAM_INFO
	.align		4
.L_23:
        /*0008*/ 	.byte	0x04, 0x17
        /*000a*/ 	.short	(.L_25 - .L_24)
.L_24:
        /*000c*/ 	.word	0x00000000
        /*0010*/ 	.short	0x0001
        /*0012*/ 	.short	0x0008
        /*0014*/ 	.byte	0x00, 0xf5, 0x21, 0x00


	//----- nvinfo : EIATTR_KPARAM_INFO
	.align		4
.L_25:
        /*0018*/ 	.byte	0x04, 0x17
        /*001a*/ 	.short	(.L_27 - .L_26)
.L_26:
        /*001c*/ 	.word	0x00000000
        /*0020*/ 	.short	0x0000
        /*0022*/ 	.short	0x0000
        /*0024*/ 	.byte	0x00, 0xf0, 0x11, 0x00


	//----- nvinfo : EIATTR_SPARSE_MMA_MASK
	.align		4
.L_27:
        /*0028*/ 	.byte	0x03, 0x50
        /*002a*/ 	.short	0x0000


	//----- nvinfo : EIATTR_MAXREG_COUNT
	.align		4
        /*002c*/ 	.byte	0x03, 0x1b
        /*002e*/ 	.short	0x00ff


	//----- nvinfo : EIATTR_MERCURY_ISA_VERSION
	.align		4
        /*0030*/ 	.byte	0x03, 0x5f
        /*0032*/ 	.short	0x0101


	//----- nvinfo : EIATTR_VRC_CTA_INIT_COUNT
	.align		4
        /*0034*/ 	.byte	0x02, 0x4a
	.zero		1
	.zero		1


	//----- nvinfo : EIATTR_EXIT_INSTR_OFFSETS
	.align		4
        /*0038*/ 	.byte	0x04, 0x1c
        /*003a*/ 	.short	(.L_29 - .L_28)


	//   ....[0]....
.L_28:
        /*003c*/ 	.word	0x00000070


	//   ....[1]....
        /*0040*/ 	.word	0x00000170


	//----- nvinfo : EIATTR_CBANK_PARAM_SIZE
	.align		4
.L_29:
        /*0044*/ 	.byte	0x03, 0x19
        /*0046*/ 	.short	0x0010


	//----- nvinfo : EIATTR_PARAM_CBANK
	.align		4
        /*0048*/ 	.byte	0x04, 0x0a
        /*004a*/ 	.short	(.L_31 - .L_30)
	.align		4
.L_30:
        /*004c*/ 	.word	index@(.nv.constant0._Z19adv_Position_UpdateIdEviP6planetIT_E)
        /*0050*/ 	.short	0x0380
        /*0052*/ 	.short	0x0010


	//----- nvinfo : EIATTR_SW_WAR
	.align		4
.L_31:
        /*0054*/ 	.byte	0x04, 0x36
        /*0056*/ 	.short	(.L_33 - .L_32)
.L_32:
        /*0058*/ 	.word	0x00000008
.L_33:


//--------------------- .nv.info._Z19adv_Velocity_UpdateIdEviP6planetIT_E --------------------------
	.section	.nv.info._Z19adv_Velocity_UpdateIdEviP6planetIT_E,"",@"SHT_CUDA_INFO"
	.sectionflags	@""
	.align	4


	//----- nvinfo : EIATTR_CUDA_API_VERSION
	.align		4
        /*0000*/ 	.byte	0x04, 0x37
        /*0002*/ 	.short	(.L_35 - .L_34)
.L_34:
        /*0004*/ 	.word	0x00000082


	//----- nvinfo : EIATTR_KPARAM_INFO
	.align		4
.L_35:
        /*0008*/ 	.byte	0x04, 0x17
        /*000a*/ 	.short	(.L_37 - .L_36)
.L_36:
        /*000c*/ 	.word	0x00000000
        /*0010*/ 	.short	0x0001
        /*0012*/ 	.short	0x0008
        /*0014*/ 	.byte	0x00, 0xf5, 0x21, 0x00


	//----- nvinfo : EIATTR_KPARAM_INFO
	.align		4
.L_37:
        /*0018*/ 	.byte	0x04, 0x17
        /*001a*/ 	.short	(.L_39 - .L_38)
.L_38:
        /*001c*/ 	.word	0x00000000
        /*0020*/ 	.short	0x0000
        /*0022*/ 	.short	0x0000
        /*0024*/ 	.byte	0x00, 0xf0, 0x11, 0x00


	//----- nvinfo : EIATTR_SPARSE_MMA_MASK
	.align		4
.L_39:
        /*0028*/ 	.byte	0x03, 0x50
        /*002a*/ 	.short	0x0000


	//----- nvinfo : EIATTR_MAXREG_COUNT
	.align		4
        /*002c*/ 	.byte	0x03, 0x1b
        /*002e*/ 	.short	0x00ff


	//----- nvinfo : EIATTR_MERCURY_ISA_VERSION
	.align		4
        /*0030*/ 	.byte	0x03, 0x5f
        /*0032*/ 	.short	0x0101


	//----- nvinfo : EIATTR_VRC_CTA_INIT_COUNT
	.align		4
        /*0034*/ 	.byte	0x02, 0x4a
	.zero		1
	.zero		1


	//----- nvinfo : EIATTR_EXIT_INSTR_OFFSETS
	.align		4
        /*0038*/ 	.byte	0x04, 0x1c
        /*003a*/ 	.short	(.L_41 - .L_40)


	//   ....[0]....
.L_40:
        /*003c*/ 	.word	0x00000080


	//   ....[1]....
        /*0040*/ 	.word	0x000000b0


	//   ....[2]....
        /*0044*/ 	.word	0x000006b0


	//   ....[3]....
        /*0048*/ 	.word	0x00001170


	//----- nvinfo : EIATTR_CRS_STACK_SIZE
	.align		4
.L_41:
        /*004c*/ 	.byte	0x04, 0x1e
        /*004e*/ 	.short	(.L_43 - .L_42)
.L_42:
        /*0050*/ 	.word	0x00000000


	//----- nvinfo : EIATTR_CBANK_PARAM_SIZE
	.align		4
.L_43:
        /*0054*/ 	.byte	0x03, 0x19
        /*0056*/ 	.short	0x0010


	//----- nvinfo : EIATTR_PARAM_CBANK
	.align		4
        /*0058*/ 	.byte	0x04, 0x0a
        /*005a*/ 	.short	(.L_45 - .L_44)
	.align		4
.L_44:
        /*005c*/ 	.word	index@(.nv.constant0._Z19adv_Velocity_UpdateIdEviP6planetIT_E)
        /*0060*/ 	.short	0x0380
        /*0062*/ 	.short	0x0010


	//----- nvinfo : EIATTR_SW_WAR
	.align		4
.L_45:
        /*0064*/ 	.byte	0x04, 0x36
        /*0066*/ 	.short	(.L_47 - .L_46)
.L_46:
        /*0068*/ 	.word	0x00000008
.L_47:


//--------------------- .nv.info._Z16scale_bodies_GPUIdEviP6planetIT_ES1_ --------------------------
	.section	.nv.info._Z16scale_bodies_GPUIdEviP6planetIT_ES1_,"",@"SHT_CUDA_INFO"
	.sectionflags	@""
	.align	4


	//----- nvinfo : EIATTR_CUDA_API_VERSION
	.align		4
        /*0000*/ 	.byte	0x04, 0x37
        /*0002*/ 	.short	(.L_49 - .L_48)
.L_48:
        /*0004*/ 	.word	0x00000082


	//----- nvinfo : EIATTR_KPARAM_INFO
	.align		4
.L_49:
        /*0008*/ 	.byte	0x04, 0x17
        /*000a*/ 	.short	(.L_51 - .L_50)
.L_50:
        /*000c*/ 	.word	0x00000000
        /*0010*/ 	.short	0x0002
        /*0012*/ 	.short	0x0010
        /*0014*/ 	.byte	0x00, 0xf0, 0x21, 0x00


	//----- nvinfo : EIATTR_KPARAM_INFO
	.align		4
.L_51:
        /*0018*/ 	.byte	0x04, 0x17
        /*001a*/ 	.short	(.L_53 - .L_52)
.L_52:
        /*001c*/ 	.word	0x00000000
        /*0020*/ 	.short	0x0001
        /*0022*/ 	.short	0x0008
        /*0024*/ 	.byte	0x00, 0xf5, 0x21, 0x00


	//----- nvinfo : EIATTR_KPARAM_INFO
	.align		4
.L_53:
        /*0028*/ 	.byte	0x04, 0x17
        /*002a*/ 	.short	(.L_55 - .L_54)
.L_54:
        /*002c*/ 	.word	0x00000000
        /*0030*/ 	.short	0x0000
        /*0032*/ 	.short	0x0000
        /*0034*/ 	.byte	0x00, 0xf0, 0x11, 0x00


	//----- nvinfo : EIATTR_SPARSE_MMA_MASK
	.align		4
.L_55:
        /*0038*/ 	.byte	0x03, 0x50
        /*003a*/ 	.short	0x0000


	//----- nvinfo : EIATTR_MAXREG_COUNT
	.align		4
        /*003c*/ 	.byte	0x03, 0x1b
        /*003e*/ 	.short	0x00ff


	//----- nvinfo : EIATTR_MERCURY_ISA_VERSION
	.align		4
        /*0040*/ 	.byte	0x03, 0x5f
        /*0042*/ 	.short	0x0101


	//----- nvinfo : EIATTR_VRC_CTA_INIT_COUNT
	.align		4
        /*0044*/ 	.byte	0x02, 0x4a
	.zero		1
	.zero		1


	//----- nvinfo : EIATTR_EXIT_INSTR_OFFSETS
	.align		4
        /*0048*/ 	.byte	0x04, 0x1c
        /*004a*/ 	.short	(.L_57 - .L_56)


	//   ....[0]....
.L_56:
        /*004c*/ 	.word	0x00000070


	//   ....[1]....
        /*0050*/ 	.word	0x00000190


	//----- nvinfo : EIATTR_CBANK_PARAM_SIZE
	.align		4
.L_57:
        /*0054*/ 	.byte	0x03, 0x19
        /*0056*/ 	.short	0x0018


	//----- nvinfo : EIATTR_PARAM_CBANK
	.align		4
        /*0058*/ 	.byte	0x04, 0x0a
        /*005a*/ 	.short	(.L_59 - .L_58)
	.align		4
.L_58:
        /*005c*/ 	.word	index@(.nv.constant0._Z16scale_bodies_GPUIdEviP6planetIT_ES1_)
        /*0060*/ 	.short	0x0380
        /*0062*/ 	.short	0x0018


	//----- nvinfo : EIATTR_SW_WAR
	.align		4
.L_59:
        /*0064*/ 	.byte	0x04, 0x36
        /*0066*/ 	.short	(.L_61 - .L_60)
.L_60:
        /*0068*/ 	.word	0x00000008
.L_61:


//--------------------- .nv.callgraph             --------------------------
	.section	.nv.callgraph,"",@"SHT_CUDA_CALLGRAPH"
	.align	4
	.sectionentsize	8
	.align		4
        /*0000*/ 	.word	0x00000000
	.align		4
        /*0004*/ 	.word	0xffffffff
	.align		4
        /*0008*/ 	.word	0x00000000
	.align		4
        /*000c*/ 	.word	0xfffffffe
	.align		4
        /*0010*/ 	.word	0x00000000
	.align		4
        /*0014*/ 	.word	0xfffffffd
	.align		4
        /*0018*/ 	.word	0x00000000
	.align		4
        /*001c*/ 	.word	0xfffffffc


//--------------------- .text._Z19adv_Position_UpdateIdEviP6planetIT_E --------------------------
	.section	.text._Z19adv_Position_UpdateIdEviP6planetIT_E,"ax",@progbits
	.align	128
        .global         _Z19adv_Position_UpdateIdEviP6planetIT_E
        .type           _Z19adv_Position_UpdateIdEviP6planetIT_E,@function
        .size           _Z19adv_Position_UpdateIdEviP6planetIT_E,(.L_x_28 - _Z19adv_Position_UpdateIdEviP6planetIT_E)
        .other          _Z19adv_Position_UpdateIdEviP6planetIT_E,@"STO_CUDA_ENTRY STV_DEFAULT"
_Z19adv_Position_UpdateIdEviP6planetIT_E:
.text._Z19adv_Position_UpdateIdEviP6planetIT_E:
[----:B------:R-:W-:Y:S01]  /*0000*/  LDC R1, c[0x0][0x37c] ;  /* 0x0000df00ff017b82 */ /* 0x000fe20000000800 */
[----:B------:R-:W0:Y:S07]  /*0010*/  S2R R5, SR_TID.X ;  /* 0x0000000000057919 */ /* 0x000e2e0000002100 */
[----:B------:R-:W0:Y:S01]  /*0020*/  S2UR UR4, SR_CTAID.X ;  /* 0x00000000000479c3 */ /* 0x000e220000002500 */
[----:B------:R-:W1:Y:S07]  /*0030*/  LDCU UR5, c[0x0][0x380] ;  /* 0x00007000ff0577ac */ /* 0x000e6e0008000800 */
[----:B------:R-:W0:Y:S02]  /*0040*/  LDC R0, c[0x0][0x360] ;  /* 0x0000d800ff007b82 */ /* 0x000e240000000800 */
[----:B0-----:R-:W-:-:S05]  /*0050*/  IMAD R5, R0, UR4, R5 ;  /* 0x0000000400057c24 */ /* 0x001fca000f8e0205 */
[----:B-1----:R-:W-:-:S13]  /*0060*/  ISETP.GE.AND P0, PT, R5, UR5, PT ;  /* 0x0000000505007c0c */ /* 0x002fda000bf06270 */
[----:B------:R-:W-:Y:S05]  /*0070*/  @P0 EXIT ;  /* 0x000000000000094d */ /* 0x000fea0003800000 */
[----:B------:R-:W0:Y:S01]  /*0080*/  LDC.64 R2, c[0x0][0x388] ;  /* 0x0000e200ff027b82 */ /* 0x000e220000000a00 */
[----:B------:R-:W1:Y:S01]  /*0090*/  LDCU.64 UR4, c[0x0][0x358] ;  /* 0x00006b00ff0477ac */ /* 0x000e620008000a00 */
[----:B0-----:R-:W-:-:S05]  /*00a0*/  IMAD.WIDE R2, R5, 0x38, R2 ;  /* 0x0000003805027825 */ /* 0x001fca00078e0202 */
[----:B-1----:R-:W2:Y:S04]  /*00b0*/  LDG.E.64 R4, desc[UR4][R2.64+0x18] ;  /* 0x0000180402047981 */ /* 0x002ea8000c1e1b00 */
[----:B------:R-:W2:Y:S04]  /*00c0*/  LDG.E.64 R6, desc[UR4][R2.64] ;  /* 0x0000000402067981 */ /* 0x000ea8000c1e1b00 */
[----:B------:R-:W3:Y:S04]  /*00d0*/  LDG.E.64 R8, desc[UR4][R2.64+0x20] ;  /* 0x0000200402087981 */ /* 0x000ee8000c1e1b00 */
[----:B------:R-:W3:Y:S04]  /*00e0*/  LDG.E.64 R10, desc[UR4][R2.64+0x8] ;  /* 0x00000804020a7981 */ /* 0x000ee8000c1e1b00 */
[----:B------:R-:W4:Y:S04]  /*00f0*/  LDG.E.64 R12, desc[UR4][R2.64+0x28] ;  /* 0x00002804020c7981 */ /* 0x000f28000c1e1b00 */
[----:B------:R-:W4:Y:S01]  /*0100*/  LDG.E.64 R14, desc[UR4][R2.64+0x10] ;  /* 0x00001004020e7981 */ /* 0x000f22000c1e1b00 */
[----:B--2---:R-:W-:-:S07]  /*0110*/  DADD R4, R4, R6 ;  /* 0x0000000004047229 */ /* 0x004fce0000000006 */
[----:B------:R-:W-:Y:S01]  /*0120*/  STG.E.64 desc[UR4][R2.64], R4 ;  /* 0x0000000402007986 */ /* 0x000fe2000c101b04 */
[----:B---3--:R-:W-:-:S07]  /*0130*/  DADD R8, R8, R10 ;  /* 0x0000000008087229 */ /* 0x008fce000000000a */
[----:B------:R-:W-:Y:S01]  /*0140*/  STG.E.64 desc[UR4][R2.64+0x8], R8 ;  /* 0x0000080802007986 */ /* 0x000fe2000c101b04 */
[----:B----4-:R-:W-:-:S07]  /*0150*/  DADD R12, R12, R14 ;  /* 0x000000000c0c7229 */ /* 0x010fce000000000e */
[----:B------:R-:W-:Y:S01]  /*0160*/  STG.E.64 desc[UR4][R2.64+0x10], R12 ;  /* 0x0000100c02007986 */ /* 0x000fe2000c101b04 */
[----:B------:R-:W-:Y:S05]  /*0170*/  EXIT ;  /* 0x000000000000794d */ /* 0x000fea0003800000 */
.L_x_0:
[----:B------:R-:W-:-:S00]  /*0180*/  BRA `(.L_x_0) ;  /* 0xfffffffc00fc7947 */ /* 0x000fc0000383ffff */
[----:B------:R-:W-:-:S00]  /*0190*/  NOP ;  /* 0x0000000000007918 */ /* 0x000fc00000000000 */
        /* <DEDUP_REMOVED lines=14> */
.L_x_28:


//--------------------- .text._Z19adv_Velocity_UpdateIdEviP6planetIT_E --------------------------
	.section	.text._Z19adv_Velocity_UpdateIdEviP6planetIT_E,"ax",@progbits
	.align	128
        .global         _Z19adv_Velocity_UpdateIdEviP6planetIT_E
        .type           _Z19adv_Velocity_UpdateIdEviP6planetIT_E,@function
        .size           _Z19adv_Velocity_UpdateIdEviP6planetIT_E,(.L_x_27 - _Z19adv_Velocity_UpdateIdEviP6planetIT_E)
        .other          _Z19adv_Velocity_UpdateIdEviP6planetIT_E,@"STO_CUDA_ENTRY STV_DEFAULT"
_Z19adv_Velocity_UpdateIdEviP6planetIT_E:
.text._Z19adv_Velocity_UpdateIdEviP6planetIT_E:
[----:B------:R-:W-:Y:S01]  /*0000*/  LDC R1, c[0x0][0x37c] ;  /* 0x0000df00ff017b82 */ /* 0x000fe20000000800 */
[----:B------:R-:W0:Y:S07]  /*0010*/  S2R R18, SR_TID.X ;  /* 0x0000000000127919 */ /* 0x000e2e0000002100 */
[----:B------:R-:W1:Y:S01]  /*0020*/  S2UR UR5, SR_CTAID.X ;  /* 0x00000000000579c3 */ /* 0x000e620000002500 */
[----:B------:R-:W2:Y:S07]  /*0030*/  LDCU UR4, c[0x0][0x380] ;  /* 0x00007000ff0477ac */ /* 0x000eae0008000800 */
[----:B------:R-:W1:Y:S02]  /*0040*/  LDC R33, c[0x0][0x360] ;  /* 0x0000d800ff217b82 */ /* 0x000e640000000800 */
[----:B-1----:R-:W-:-:S04]  /*0050*/  IMAD R3, R33, UR5, RZ ;  /* 0x0000000521037c24 */ /* 0x002fc8000f8e02ff */
[----:B0-----:R-:W-:-:S05]  /*0060*/  IMAD.IADD R14, R3, 0x1, R18 ;  /* 0x00000001030e7824 */ /* 0x001fca00078e0212 */
[----:B--2---:R-:W-:-:S13]  /*0070*/  ISETP.GE.AND P0, PT, R14, UR4, PT ;  /* 0x000000040e007c0c */ /* 0x004fda000bf06270 */
[----:B------:R-:W-:Y:S05]  /*0080*/  @P0 EXIT ;  /* 0x000000000000094d */ /* 0x000fea0003800000 */
[----:B------:R-:W-:-:S05]  /*0090*/  VIADD R6, R14, 0x1 ;  /* 0x000000010e067836 */ /* 0x000fca0000000000 */
[----:B------:R-:W-:-:S13]  /*00a0*/  ISETP.GE.AND P0, PT, R6, UR4, PT ;  /* 0x0000000406007c0c */ /* 0x000fda000bf06270 */
[----:B------:R-:W-:Y:S05]  /*00b0*/  @P0 EXIT ;  /* 0x000000000000094d */ /* 0x000fea0003800000 */
[----:B------:R-:W0:Y:S01]  /*00c0*/  LDC.64 R16, c[0x0][0x388] ;  /* 0x0000e200ff107b82 */ /* 0x000e220000000a00 */
[----:B------:R-:W-:Y:S01]  /*00d0*/  IADD3 R3, PT, PT, R18, -UR4, R3 ;  /* 0x8000000412037c10 */ /* 0x000fe2000fffe003 */
[----:B------:R-:W1:Y:S01]  /*00e0*/  LDCU.64 UR6, c[0x0][0x358] ;  /* 0x00006b00ff0677ac */ /* 0x000e620008000a00 */
[----:B------:R-:W-:Y:S02]  /*00f0*/  BSSY.RECONVERGENT B0, `(.L_x_1) ;  /* 0x0000058000007945 */ /* 0x000fe40003800200 */
[----:B------:R-:W-:-:S04]  /*0100*/  LOP3.LUT R3, R3, 0x1, RZ, 0xc0, !PT ;  /* 0x0000000103037812 */ /* 0x000fc800078ec0ff */
[----:B------:R-:W-:Y:S01]  /*0110*/  ISETP.NE.U32.AND P0, PT, R3, 0x1, PT ;  /* 0x000000010300780c */ /* 0x000fe20003f05070 */
[----:B0-----:R-:W-:-:S12]  /*0120*/  IMAD.WIDE R16, R14, 0x38, R16 ;  /* 0x000000380e107825 */ /* 0x001fd800078e0210 */
[----:B-1----:R-:W-:Y:S05]  /*0130*/  @!P0 BRA `(.L_x_2) ;  /* 0x00000004004c8947 */ /* 0x002fea0003800000 */
[----:B------:R-:W2:Y:S04]  /*0140*/  LDG.E.64 R10, desc[UR6][R16.64+0x8] ;  /* 0x00000806100a7981 */ /* 0x000ea8000c1e1b00 */
[----:B------:R-:W2:Y:S04]  /*0150*/  LDG.E.64 R4, desc[UR6][R16.64+0x40] ;  /* 0x0000400610047981 */ /* 0x000ea8000c1e1b00 */
[----:B------:R-:W3:Y:S04]  /*0160*/  LDG.E.64 R12, desc[UR6][R16.64] ;  /* 0x00000006100c7981 */ /* 0x000ee8000c1e1b00 */
[----:B------:R-:W3:Y:S04]  /*0170*/  LDG.E.64 R2, desc[UR6][R16.64+0x38] ;  /* 0x0000380610027981 */ /* 0x000ee8000c1e1b00 */
[----:B------:R-:W4:Y:S04]  /*0180*/  LDG.E.64 R8, desc[UR6][R16.64+0x10] ;  /* 0x0000100610087981 */ /* 0x000f28000c1e1b00 */
[----:B------:R-:W4:Y:S01]  /*0190*/  LDG.E.64 R6, desc[UR6][R16.64+0x48] ;  /* 0x0000480610067981 */ /* 0x000f22000c1e1b00 */
[----:B------:R-:W-:Y:S01]  /*01a0*/  BSSY.RECONVERGENT B1, `(.L_x_3) ;  /* 0x000001e000017945 */ /* 0x000fe20003800200 */
[----:B--2---:R-:W-:Y:S01]  /*01b0*/  DADD R10, R10, -R4 ;  /* 0x000000000a0a7229 */ /* 0x004fe20000000804 */
[----:B------:R-:W-:Y:S01]  /*01c0*/  MOV R4, 0x0 ;  /* 0x0000000000047802 */ /* 0x000fe20000000f00 */
[----:B------:R-:W-:Y:S01]  /*01d0*/  IMAD.MOV.U32 R5, RZ, RZ, 0x3fd80000 ;  /* 0x3fd80000ff057424 */ /* 0x000fe200078e00ff */
[----:B---3--:R-:W-:-:S05]  /*01e0*/  DADD R12, R12, -R2 ;  /* 0x000000000c0c7229 */ /* 0x008fca0000000802 */
[----:B------:R-:W-:Y:S02]  /*01f0*/  DMUL R2, R10, R10 ;  /* 0x0000000a0a027228 */ /* 0x000fe40000000000 */
[----:B----4-:R-:W-:-:S06]  /*0200*/  DADD R8, R8, -R6 ;  /* 0x0000000008087229 */ /* 0x010fcc0000000806 */
[----:B------:R-:W-:-:S08]  /*0210*/  DFMA R2, R12, R12, R2 ;  /* 0x0000000c0c02722b */ /* 0x000fd00000000002 */
[----:B------:R-:W-:-:S06]  /*0220*/  DFMA R30, R8, R8, R2 ;  /* 0x00000008081e722b */ /* 0x000fcc0000000002 */
[----:B------:R-:W0:Y:S04]  /*0230*/  MUFU.RSQ64H R35, R31 ;  /* 0x0000001f00237308 */ /* 0x000e280000001c00 */
[----:B------:R-:W-:-:S05]  /*0240*/  VIADD R34, R31, 0xfcb00000 ;  /* 0xfcb000001f227836 */ /* 0x000fca0000000000 */
[----:B------:R-:W-:Y:S01]  /*0250*/  ISETP.GE.U32.AND P0, PT, R34, 0x7ca00000, PT ;  /* 0x7ca000002200780c */ /* 0x000fe20003f06070 */
[----:B0-----:R-:W-:-:S08]  /*0260*/  DMUL R2, R34, R34 ;  /* 0x0000002222027228 */ /* 0x001fd00000000000 */
[----:B------:R-:W-:-:S08]  /*0270*/  DFMA R2, R30, -R2, 1 ;  /* 0x3ff000001e02742b */ /* 0x000fd00000000802 */
[----:B------:R-:W-:Y:S02]  /*0280*/  DFMA R4, R2, R4, 0.5 ;  /* 0x3fe000000204742b */ /* 0x000fe40000000004 */
[----:B------:R-:W-:-:S08]  /*0290*/  DMUL R2, R34, R2 ;  /* 0x0000000222027228 */ /* 0x000fd00000000000 */
[----:B------:R-:W-:-:S08]  /*02a0*/  DFMA R20, R4, R2, R34 ;  /* 0x000000020414722b */ /* 0x000fd00000000022 */
[----:B------:R-:W-:Y:S02]  /*02b0*/  DMUL R2, R30, R20 ;  /* 0x000000141e027228 */ /* 0x000fe40000000000 */
[----:B------:R-:W-:Y:S02]  /*02c0*/  VIADD R7, R21, 0xfff00000 ;  /* 0xfff0000015077836 */ /* 0x000fe40000000000 */
[----:B------:R-:W-:-:S04]  /*02d0*/  IMAD.MOV.U32 R6, RZ, RZ, R20 ;  /* 0x000000ffff067224 */ /* 0x000fc800078e0014 */
[----:B------:R-:W-:-:S08]  /*02e0*/  DFMA R22, R2, -R2, R30 ;  /* 0x800000020216722b */ /* 0x000fd0000000001e */
[----:B------:R-:W-:Y:S01]  /*02f0*/  DFMA R4, R22, R6, R2 ;  /* 0x000000061604722b */ /* 0x000fe20000000002 */
[----:B------:R-:W-:Y:S10]  /*0300*/  @!P0 BRA `(.L_x_4) ;  /* 0x00000000001c8947 */ /* 0x000ff40003800000 */
[----:B------:R-:W-:Y:S01]  /*0310*/  MOV R0, R20 ;  /* 0x0000001400007202 */ /* 0x000fe20000000f00 */
[----:B------:R-:W-:Y:S01]  /*0320*/  IMAD.MOV.U32 R4, RZ, RZ, R22 ;  /* 0x000000ffff047224 */ /* 0x000fe200078e0016 */
[----:B------:R-:W-:Y:S01]  /*0330*/  MOV R32, 0x360 ;  /* 0x0000036000207802 */ /* 0x000fe20000000f00 */
[----:B------:R-:W-:-:S07]  /*0340*/  IMAD.MOV.U32 R5, RZ, RZ, R23 ;  /* 0x000000ffff057224 */ /* 0x000fce00078e0017 */
[----:B------:R-:W-:Y:S05]  /*0350*/  CALL.REL.NOINC `($__internal_1_$__cuda_sm20_dsqrt_rn_f64_mediumpath_v1) ;  /* 0x0000001000347944 */ /* 0x000fea0003c00000 */
[----:B------:R-:W-:Y:S01]  /*0360*/  MOV R4, R0 ;  /* 0x0000000000047202 */ /* 0x000fe20000000f00 */
[----:B------:R-:W-:-:S07]  /*0370*/  IMAD.MOV.U32 R5, RZ, RZ, R3 ;  /* 0x000000ffff057224 */ /* 0x000fce00078e0003 */
.L_x_4:
[----:B------:R-:W-:Y:S05]  /*0380*/  BSYNC.RECONVERGENT B1 ;  /* 0x0000000000017941 */ /* 0x000fea0003800200 */
.L_x_3:
[----:B------:R-:W0:Y:S01]  /*0390*/  MUFU.RCP64H R3, R5 ;  /* 0x0000000500037308 */ /* 0x000e220000001800 */
[----:B------:R-:W-:Y:S01]  /*03a0*/  VIADD R2, R5, 0x300402 ;  /* 0x0030040205027836 */ /* 0x000fe20000000000 */
[----:B------:R-:W-:Y:S04]  /*03b0*/  BSSY.RECONVERGENT B1, `(.L_x_5) ;  /* 0x000000e000017945 */ /* 0x000fe80003800200 */
[----:B------:R-:W-:Y:S01]  /*03c0*/  FSETP.GEU.AND P0, PT, |R2|, 5.8789094863358348022e-39, PT ;  /* 0x004004020200780b */ /* 0x000fe20003f0e200 */
[----:B0-----:R-:W-:-:S08]  /*03d0*/  DFMA R6, R2, -R4, 1 ;  /* 0x3ff000000206742b */ /* 0x001fd00000000804 */
[----:B------:R-:W-:-:S08]  /*03e0*/  DFMA R6, R6, R6, R6 ;  /* 0x000000060606722b */ /* 0x000fd00000000006 */
[----:B------:R-:W-:-:S08]  /*03f0*/  DFMA R6, R2, R6, R2 ;  /* 0x000000060206722b */ /* 0x000fd00000000002 */
[----:B------:R-:W-:-:S08]  /*0400*/  DFMA R20, R6, -R4, 1 ;  /* 0x3ff000000614742b */ /* 0x000fd00000000804 */
[----:B------:R-:W-:Y:S01]  /*0410*/  DFMA R24, R6, R20, R6 ;  /* 0x000000140618722b */ /* 0x000fe20000000006 */
[----:B------:R-:W-:Y:S10]  /*0420*/  @P0 BRA `(.L_x_6) ;  /* 0x0000000000180947 */ /* 0x000ff40003800000 */
[----:B------:R-:W-:Y:S02]  /*0430*/  LOP3.LUT R2, R5, 0x7fffffff, RZ, 0xc0, !PT ;  /* 0x7fffffff05027812 */ /* 0x000fe400078ec0ff */
[----:B------:R-:W-:Y:S02]  /*0440*/  MOV R0, 0x470 ;  /* 0x0000047000007802 */ /* 0x000fe40000000f00 */
[----:B------:R-:W-:-:S07]  /*0450*/  IADD3 R2, PT, PT, R2, -0x100000, RZ ;  /* 0xfff0000002027810 */ /* 0x000fce0007ffe0ff */
[----:B------:R-:W-:Y:S05]  /*0460*/  CALL.REL.NOINC `($__internal_0_$__cuda_sm20_dblrcp_rn_slowpath_v3) ;  /* 0x0000000c00447944 */ /* 0x000fea0003c00000 */
[----:B------:R-:W-:Y:S02]  /*0470*/  IMAD.MOV.U32 R24, RZ, RZ, R2 ;  /* 0x000000ffff187224 */ /* 0x000fe400078e0002 */
[----:B------:R-:W-:-:S07]  /*0480*/  IMAD.MOV.U32 R25, RZ, RZ, R3 ;  /* 0x000000ffff197224 */ /* 0x000fce00078e0003 */
.L_x_6:
[----:B------:R-:W-:Y:S05]  /*0490*/  BSYNC.RECONVERGENT B1 ;  /* 0x0000000000017941 */ /* 0x000fea0003800200 */
.L_x_5:
[----:B------:R-:W2:Y:S04]  /*04a0*/  LDG.E.64 R30, desc[UR6][R16.64+0x68] ;  /* 0x00006806101e7981 */ /* 0x000ea8000c1e1b00 */
[----:B------:R-:W3:Y:S04]  /*04b0*/  LDG.E.64 R28, desc[UR6][R16.64+0x30] ;  /* 0x00003006101c7981 */ /* 0x000ee8000c1e1b00 */
[----:B------:R-:W4:Y:S04]  /*04c0*/  LDG.E.64 R26, desc[UR6][R16.64+0x18] ;  /* 0x00001806101a7981 */ /* 0x000f28000c1e1b00 */
[----:B------:R-:W5:Y:S04]  /*04d0*/  LDG.E.64 R2, desc[UR6][R16.64+0x20] ;  /* 0x0000200610027981 */ /* 0x000f68000c1e1b00 */
[----:B------:R-:W5:Y:S04]  /*04e0*/  LDG.E.64 R22, desc[UR6][R16.64+0x28] ;  /* 0x0000280610167981 */ /* 0x000f68000c1e1b00 */
[----:B------:R-:W5:Y:S04]  /*04f0*/  LDG.E.64 R20, desc[UR6][R16.64+0x50] ;  /* 0x0000500610147981 */ /* 0x000f68000c1e1b00 */
[----:B------:R-:W5:Y:S04]  /*0500*/  LDG.E.64 R6, desc[UR6][R16.64+0x58] ;  /* 0x0000580610067981 */ /* 0x000f68000c1e1b00 */
[----:B------:R-:W5:Y:S01]  /*0510*/  LDG.E.64 R4, desc[UR6][R16.64+0x60] ;  /* 0x0000600610047981 */ /* 0x000f62000c1e1b00 */
[----:B------:R-:W-:-:S08]  /*0520*/  DMUL R34, R24, R24 ;  /* 0x0000001818227228 */ /* 0x000fd00000000000 */
[----:B------:R-:W-:Y:S02]  /*0530*/  DMUL R24, R34, R24 ;  /* 0x0000001822187228 */ /* 0x000fe40000000000 */
[-C--:B--2---:R-:W-:Y:S02]  /*0540*/  DMUL R36, R12, R30.reuse ;  /* 0x0000001e0c247228 */ /* 0x084fe40000000000 */
[-C--:B------:R-:W-:Y:S02]  /*0550*/  DMUL R34, R10, R30.reuse ;  /* 0x0000001e0a227228 */ /* 0x080fe40000000000 */
[----:B------:R-:W-:Y:S02]  /*0560*/  DMUL R30, R8, R30 ;  /* 0x0000001e081e7228 */ /* 0x000fe40000000000 */
[-C--:B---3--:R-:W-:Y:S02]  /*0570*/  DMUL R12, R12, R28.reuse ;  /* 0x0000001c0c0c7228 */ /* 0x088fe40000000000 */
[----:B------:R-:W-:-:S02]  /*0580*/  DMUL R10, R10, R28 ;  /* 0x0000001c0a0a7228 */ /* 0x000fc40000000000 */
[----:B------:R-:W-:Y:S02]  /*0590*/  DMUL R8, R8, R28 ;  /* 0x0000001c08087228 */ /* 0x000fe40000000000 */
[C---:B----4-:R-:W-:Y:S02]  /*05a0*/  DFMA R26, R24.reuse, -R36, R26 ;  /* 0x80000024181a722b */ /* 0x050fe4000000001a */
[C---:B-----5:R-:W-:Y:S02]  /*05b0*/  DFMA R2, R24.reuse, -R34, R2 ;  /* 0x800000221802722b */ /* 0x060fe40000000002 */
[----:B------:R-:W-:-:S03]  /*05c0*/  DFMA R22, -R24, R30, R22 ;  /* 0x0000001e1816722b */ /* 0x000fc60000000116 */
[----:B------:R0:W-:Y:S01]  /*05d0*/  STG.E.64 desc[UR6][R16.64+0x18], R26 ;  /* 0x0000181a10007986 */ /* 0x0001e2000c101b06 */
[----:B------:R-:W-:-:S03]  /*05e0*/  DFMA R12, R24, R12, R20 ;  /* 0x0000000c180c722b */ /* 0x000fc60000000014 */
[----:B------:R0:W-:Y:S01]  /*05f0*/  STG.E.64 desc[UR6][R16.64+0x20], R2 ;  /* 0x0000200210007986 */ /* 0x0001e2000c101b06 */
[C---:B------:R-:W-:Y:S01]  /*0600*/  DFMA R10, R24.reuse, R10, R6 ;  /* 0x0000000a180a722b */ /* 0x040fe20000000006 */
[----:B------:R-:W-:Y:S02]  /*0610*/  IADD3 R6, PT, PT, R14, 0x2, RZ ;  /* 0x000000020e067810 */ /* 0x000fe40007ffe0ff */
[----:B------:R0:W-:Y:S01]  /*0620*/  STG.E.64 desc[UR6][R16.64+0x28], R22 ;  /* 0x0000281610007986 */ /* 0x0001e2000c101b06 */
[----:B------:R-:W-:-:S03]  /*0630*/  DFMA R4, R24, R8, R4 ;  /* 0x000000081804722b */ /* 0x000fc60000000004 */
[----:B------:R0:W-:Y:S04]  /*0640*/  STG.E.64 desc[UR6][R16.64+0x50], R12 ;  /* 0x0000500c10007986 */ /* 0x0001e8000c101b06 */
[----:B------:R0:W-:Y:S04]  /*0650*/  STG.E.64 desc[UR6][R16.64+0x58], R10 ;  /* 0x0000580a10007986 */ /* 0x0001e8000c101b06 */
[----:B------:R0:W-:Y:S02]  /*0660*/  STG.E.64 desc[UR6][R16.64+0x60], R4 ;  /* 0x0000600410007986 */ /* 0x0001e4000c101b06 */
.L_x_2:
[----:B------:R-:W-:Y:S05]  /*0670*/  BSYNC.RECONVERGENT B0 ;  /* 0x0000000000007941 */ /* 0x000fea0003800200 */
.L_x_1:
[----:B------:R-:W1:Y:S02]  /*0680*/  LDCU UR4, c[0x0][0x380] ;  /* 0x00007000ff0477ac */ /* 0x000e640008000800 */
[----:B-1----:R-:W-:-:S06]  /*0690*/  UIADD3 UR4, UPT, UPT, UR4, -0x2, URZ ;  /* 0xfffffffe04047890 */ /* 0x002fcc000fffe0ff */
[----:B------:R-:W-:-:S13]  /*06a0*/  ISETP.NE.AND P0, PT, R14, UR4, PT ;  /* 0x000000040e007c0c */ /* 0x000fda000bf05270 */
[----:B------:R-:W-:Y:S05]  /*06b0*/  @!P0 EXIT ;  /* 0x000000000000894d */ /* 0x000fea0003800000 */
[----:B------:R1:W5:Y:S04]  /*06c0*/  LDG.E.64 R8, desc[UR6][R16.64] ;  /* 0x0000000610087981 */ /* 0x000368000c1e1b00 */
[----:B0-----:R1:W5:Y:S04]  /*06d0*/  LDG.E.64 R10, desc[UR6][R16.64+0x8] ;  /* 0x00000806100a7981 */ /* 0x001368000c1e1b00 */
[----:B------:R1:W5:Y:S04]  /*06e0*/  LDG.E.64 R12, desc[UR6][R16.64+0x10] ;  /* 0x00001006100c7981 */ /* 0x000368000c1e1b00 */
[----:B------:R1:W5:Y:S01]  /*06f0*/  LDG.E.64 R14, desc[UR6][R16.64+0x30] ;  /* 0x00003006100e7981 */ /* 0x000362000c1e1b00 */
[----:B------:R-:W-:Y:S01]  /*0700*/  IMAD R33, R33, UR5, R18 ;  /* 0x0000000521217c24 */ /* 0x000fe2000f8e0212 */
[----:B------:R-:W0:Y:S06]  /*0710*/  LDCU UR4, c[0x0][0x380] ;  /* 0x00007000ff0477ac */ /* 0x000e2c0008000800 */
.L_x_15:
[----:B-12---:R-:W1:Y:S02]  /*0720*/  LDC.64 R16, c[0x0][0x388] ;  /* 0x0000e200ff107b82 */ /* 0x006e640000000a00 */
[----:B-1----:R-:W-:-:S05]  /*0730*/  IMAD.WIDE R16, R6, 0x38, R16 ;  /* 0x0000003806107825 */ /* 0x002fca00078e0210 */
[----:B------:R-:W2:Y:S04]  /*0740*/  LDG.E.64 R18, desc[UR6][R16.64+0x8] ;  /* 0x0000080610127981 */ /* 0x000ea8000c1e1b00 */
[----:B------:R-:W3:Y:S04]  /*0750*/  LDG.E.64 R24, desc[UR6][R16.64] ;  /* 0x0000000610187981 */ /* 0x000ee8000c1e1b00 */
[----:B------:R-:W4:Y:S01]  /*0760*/  LDG.E.64 R20, desc[UR6][R16.64+0x10] ;  /* 0x0000100610147981 */ /* 0x000f22000c1e1b00 */
[----:B------:R-:W-:Y:S01]  /*0770*/  IMAD.MOV.U32 R4, RZ, RZ, 0x0 ;  /* 0x00000000ff047424 */ /* 0x000fe200078e00ff */
[----:B------:R-:W-:Y:S01]  /*0780*/  MOV R5, 0x3fd80000 ;  /* 0x3fd8000000057802 */ /* 0x000fe20000000f00 */
[----:B------:R-:W-:Y:S01]  /*0790*/  BSSY.RECONVERGENT B0, `(.L_x_7) ;  /* 0x000001b000007945 */ /* 0x000fe20003800200 */
[----:B--2--5:R-:W-:-:S02]  /*07a0*/  DADD R18, R10, -R18 ;  /* 0x000000000a127229 */ /* 0x024fc40000000812 */
[----:B---3--:R-:W-:-:S06]  /*07b0*/  DADD R24, R8, -R24 ;  /* 0x0000000008187229 */ /* 0x008fcc0000000818 */
[----:B------:R-:W-:Y:S02]  /*07c0*/  DMUL R2, R18, R18 ;  /* 0x0000001212027228 */ /* 0x000fe40000000000 */
[----:B----4-:R-:W-:-:S06]  /*07d0*/  DADD R20, R12, -R20 ;  /* 0x000000000c147229 */ /* 0x010fcc0000000814 */
[----:B------:R-:W-:-:S08]  /*07e0*/  DFMA R2, R24, R24, R2 ;  /* 0x000000181802722b */ /* 0x000fd00000000002 */
[----:B------:R-:W-:-:S06]  /*07f0*/  DFMA R30, R20, R20, R2 ;  /* 0x00000014141e722b */ /* 0x000fcc0000000002 */
[----:B------:R-:W1:Y:S04]  /*0800*/  MUFU.RSQ64H R35, R31 ;  /* 0x0000001f00237308 */ /* 0x000e680000001c00 */
[----:B------:R-:W-:-:S05]  /*0810*/  VIADD R34, R31, 0xfcb00000 ;  /* 0xfcb000001f227836 */ /* 0x000fca0000000000 */
[----:B------:R-:W-:Y:S01]  /*0820*/  ISETP.GE.U32.AND P0, PT, R34, 0x7ca00000, PT ;  /* 0x7ca000002200780c */ /* 0x000fe20003f06070 */
[----:B-1----:R-:W-:-:S08]  /*0830*/  DMUL R2, R34, R34 ;  /* 0x0000002222027228 */ /* 0x002fd00000000000 */
        /* <DEDUP_REMOVED lines=12> */
[----:B------:R-:W-:-:S07]  /*0900*/  MOV R32, 0x920 ;  /* 0x0000092000207802 */ /* 0x000fce0000000f00 */
[----:B0-----:R-:W-:Y:S05]  /*0910*/  CALL.REL.NOINC `($__internal_1_$__cuda_sm20_dsqrt_rn_f64_mediumpath_v1) ;  /* 0x0000000800c47944 */ /* 0x001fea0003c00000 */
[----:B------:R-:W-:Y:S01]  /*0920*/  IMAD.MOV.U32 R26, RZ, RZ, R0 ;  /* 0x000000ffff1a7224 */ /* 0x000fe200078e0000 */
[----:B------:R-:W-:-:S07]  /*0930*/  MOV R27, R3 ;  /* 0x00000003001b7202 */ /* 0x000fce0000000f00 */
.L_x_8:
[----:B0-----:R-:W-:Y:S05]  /*0940*/  BSYNC.RECONVERGENT B0 ;  /* 0x0000000000007941 */ /* 0x001fea0003800200 */
.L_x_7:
        /* <DEDUP_REMOVED lines=10> */
[----:B------:R-:W-:Y:S01]  /*09f0*/  LOP3.LUT R2, R27, 0x7fffffff, RZ, 0xc0, !PT ;  /* 0x7fffffff1b027812 */ /* 0x000fe200078ec0ff */
[----:B------:R-:W-:Y:S01]  /*0a00*/  IMAD.MOV.U32 R4, RZ, RZ, R26 ;  /* 0x000000ffff047224 */ /* 0x000fe200078e001a */
[----:B------:R-:W-:Y:S02]  /*0a10*/  MOV R5, R27 ;  /* 0x0000001b00057202 */ /* 0x000fe40000000f00 */
[----:B------:R-:W-:Y:S01]  /*0a20*/  MOV R0, 0xa50 ;  /* 0x00000a5000007802 */ /* 0x000fe20000000f00 */
[----:B------:R-:W-:-:S07]  /*0a30*/  VIADD R2, R2, 0xfff00000 ;  /* 0xfff0000002027836 */ /* 0x000fce0000000000 */
[----:B------:R-:W-:Y:S05]  /*0a40*/  CALL.REL.NOINC `($__internal_0_$__cuda_sm20_dblrcp_rn_slowpath_v3) ;  /* 0x0000000400cc7944 */ /* 0x000fea0003c00000 */
[----:B------:R-:W-:Y:S01]  /*0a50*/  IMAD.MOV.U32 R36, RZ, RZ, R2 ;  /* 0x000000ffff247224 */ /* 0x000fe200078e0002 */
[----:B------:R-:W-:-:S07]  /*0a60*/  MOV R37, R3 ;  /* 0x0000000300257202 */ /* 0x000fce0000000f00 */
.L_x_10:
[----:B------:R-:W-:Y:S05]  /*0a70*/  BSYNC.RECONVERGENT B0 ;  /* 0x0000000000007941 */ /* 0x000fea0003800200 */
.L_x_9:
[----:B------:R-:W0:Y:S01]  /*0a80*/  LDC.64 R22, c[0x0][0x388] ;  /* 0x0000e200ff167b82 */ /* 0x000e220000000a00 */
[----:B------:R-:W2:Y:S01]  /*0a90*/  LDG.E.64 R34, desc[UR6][R16.64+0x30] ;  /* 0x0000300610227981 */ /* 0x000ea2000c1e1b00 */
[----:B0-----:R-:W-:-:S05]  /*0aa0*/  IMAD.WIDE R22, R33, 0x38, R22 ;  /* 0x0000003821167825 */ /* 0x001fca00078e0216 */
[----:B------:R-:W3:Y:S04]  /*0ab0*/  LDG.E.64 R2, desc[UR6][R22.64+0x18] ;  /* 0x0000180616027981 */ /* 0x000ee8000c1e1b00 */
[----:B------:R-:W4:Y:S04]  /*0ac0*/  LDG.E.64 R4, desc[UR6][R22.64+0x20] ;  /* 0x0000200616047981 */ /* 0x000f28000c1e1b00 */
[----:B------:R-:W5:Y:S01]  /*0ad0*/  LDG.E.64 R26, desc[UR6][R22.64+0x28] ;  /* 0x00002806161a7981 */ /* 0x000f62000c1e1b00 */
[----:B------:R-:W-:-:S08]  /*0ae0*/  DMUL R28, R36, R36 ;  /* 0x00000024241c7228 */ /* 0x000fd00000000000 */
[----:B------:R-:W-:Y:S02]  /*0af0*/  DMUL R36, R28, R36 ;  /* 0x000000241c247228 */ /* 0x000fe40000000000 */
[-C--:B--2---:R-:W-:Y:S02]  /*0b00*/  DMUL R28, R24, R34.reuse ;  /* 0x00000022181c7228 */ /* 0x084fe40000000000 */
[-C--:B------:R-:W-:Y:S02]  /*0b10*/  DMUL R30, R18, R34.reuse ;  /* 0x00000022121e7228 */ /* 0x080fe40000000000 */
[----:B------:R-:W-:-:S04]  /*0b20*/  DMUL R34, R20, R34 ;  /* 0x0000002214227228 */ /* 0x000fc80000000000 */
[C---:B---3--:R-:W-:Y:S02]  /*0b30*/  DFMA R40, R36.reuse, -R28, R2 ;  /* 0x8000001c2428722b */ /* 0x048fe40000000002 */
[----:B----4-:R-:W-:-:S05]  /*0b40*/  DFMA R42, R36, -R30, R4 ;  /* 0x8000001e242a722b */ /* 0x010fca0000000004 */
[----:B------:R0:W-:Y:S01]  /*0b50*/  STG.E.64 desc[UR6][R22.64+0x18], R40 ;  /* 0x0000182816007986 */ /* 0x0001e2000c101b06 */
[----:B-----5:R-:W-:-:S03]  /*0b60*/  DFMA R44, -R36, R34, R26 ;  /* 0x00000022242c722b */ /* 0x020fc6000000011a */
[----:B------:R-:W-:Y:S04]  /*0b70*/  STG.E.64 desc[UR6][R22.64+0x20], R42 ;  /* 0x0000202a16007986 */ /* 0x000fe8000c101b06 */
[----:B------:R-:W-:Y:S04]  /*0b80*/  STG.E.64 desc[UR6][R22.64+0x28], R44 ;  /* 0x0000282c16007986 */ /* 0x000fe8000c101b06 */
[----:B------:R-:W2:Y:S04]  /*0b90*/  LDG.E.64 R30, desc[UR6][R16.64+0x40] ;  /* 0x00004006101e7981 */ /* 0x000ea8000c1e1b00 */
[----:B------:R-:W3:Y:S04]  /*0ba0*/  LDG.E.64 R26, desc[UR6][R16.64+0x38] ;  /* 0x00003806101a7981 */ /* 0x000ee8000c1e1b00 */
[----:B------:R-:W4:Y:S04]  /*0bb0*/  LDG.E.64 R28, desc[UR6][R16.64+0x48] ;  /* 0x00004806101c7981 */ /* 0x000f28000c1e1b00 */
[----:B------:R-:W5:Y:S04]  /*0bc0*/  LDG.E.64 R38, desc[UR6][R16.64+0x18] ;  /* 0x0000180610267981 */ /* 0x000f68000c1e1b00 */
[----:B------:R-:W5:Y:S04]  /*0bd0*/  LDG.E.64 R2, desc[UR6][R16.64+0x28] ;  /* 0x0000280610027981 */ /* 0x000f68000c1e1b00 */
[----:B------:R-:W5:Y:S01]  /*0be0*/  LDG.E.64 R4, desc[UR6][R16.64+0x20] ;  /* 0x0000200610047981 */ /* 0x000f62000c1e1b00 */
[----:B------:R-:W-:-:S02]  /*0bf0*/  DMUL R34, R14, R24 ;  /* 0x000000180e227228 */ /* 0x000fc40000000000 */
[C---:B0-----:R-:W-:Y:S02]  /*0c00*/  DMUL R40, R14.reuse, R20 ;  /* 0x000000140e287228 */ /* 0x041fe40000000000 */
[----:B------:R-:W-:Y:S01]  /*0c10*/  DMUL R18, R14, R18 ;  /* 0x000000120e127228 */ /* 0x000fe20000000000 */
[----:B------:R-:W-:Y:S01]  /*0c20*/  BSSY.RECONVERGENT B0, `(.L_x_11) ;  /* 0x0000023000007945 */ /* 0x000fe20003800200 */
[----:B--2---:R-:W-:Y:S02]  /*0c30*/  DADD R24, R10, -R30 ;  /* 0x000000000a187229 */ /* 0x004fe4000000081e */
[----:B---3--:R-:W-:-:S06]  /*0c40*/  DADD R26, R8, -R26 ;  /* 0x00000000081a7229 */ /* 0x008fcc000000081a */
[----:B------:R-:W-:Y:S02]  /*0c50*/  DMUL R30, R24, R24 ;  /* 0x00000018181e7228 */ /* 0x000fe40000000000 */
[----:B----4-:R-:W-:-:S06]  /*0c60*/  DADD R28, R12, -R28 ;  /* 0x000000000c1c7229 */ /* 0x010fcc000000081c */
[----:B------:R-:W-:Y:S02]  /*0c70*/  DFMA R30, R26, R26, R30 ;  /* 0x0000001a1a1e722b */ /* 0x000fe4000000001e */
[----:B-----5:R-:W-:-:S06]  /*0c80*/  DFMA R38, R36, R34, R38 ;  /* 0x000000222426722b */ /* 0x020fcc0000000026 */
[----:B------:R-:W-:-:S06]  /*0c90*/  DFMA R30, R28, R28, R30 ;  /* 0x0000001c1c1e722b */ /* 0x000fcc000000001e */
[----:B------:R-:W0:Y:S04]  /*0ca0*/  MUFU.RSQ64H R35, R31 ;  /* 0x0000001f00237308 */ /* 0x000e280000001c00 */
[----:B------:R-:W-:Y:S01]  /*0cb0*/  VIADD R34, R31, 0xfcb00000 ;  /* 0xfcb000001f227836 */ /* 0x000fe20000000000 */
[C---:B------:R-:W-:Y:S02]  /*0cc0*/  DFMA R40, R36.reuse, R40, R2 ;  /* 0x000000282428722b */ /* 0x040fe40000000002 */
[----:B------:R-:W-:-:S03]  /*0cd0*/  DFMA R4, R36, R18, R4 ;  /* 0x000000122404722b */ /* 0x000fc60000000004 */
[----:B0-----:R-:W-:Y:S01]  /*0ce0*/  DMUL R2, R34, R34 ;  /* 0x0000002222027228 */ /* 0x001fe20000000000 */
[----:B------:R-:W-:Y:S01]  /*0cf0*/  IMAD.MOV.U32 R36, RZ, RZ, 0x0 ;  /* 0x00000000ff247424 */ /* 0x000fe200078e00ff */
[----:B------:R-:W-:-:S06]  /*0d00*/  MOV R37, 0x3fd80000 ;  /* 0x3fd8000000257802 */ /* 0x000fcc0000000f00 */
[----:B------:R-:W-:-:S08]  /*0d10*/  DFMA R2, R30, -R2, 1 ;  /* 0x3ff000001e02742b */ /* 0x000fd00000000802 */
[----:B------:R-:W-:Y:S02]  /*0d20*/  DFMA R36, R2, R36, 0.5 ;  /* 0x3fe000000224742b */ /* 0x000fe40000000024 */
[----:B------:R-:W-:Y:S01]  /*0d30*/  DMUL R2, R34, R2 ;  /* 0x0000000222027228 */ /* 0x000fe20000000000 */
[----:B------:R-:W-:Y:S07]  /*0d40*/  STG.E.64 desc[UR6][R16.64+0x18], R38 ;  /* 0x0000182610007986 */ /* 0x000fee000c101b06 */
[----:B------:R-:W-:Y:S01]  /*0d50*/  DFMA R36, R36, R2, R34 ;  /* 0x000000022424722b */ /* 0x000fe20000000022 */
[----:B------:R-:W-:Y:S01]  /*0d60*/  STG.E.64 desc[UR6][R16.64+0x28], R40 ;  /* 0x0000282810007986 */ /* 0x000fe2000c101b06 */
[----:B------:R-:W-:-:S06]  /*0d70*/  ISETP.GE.U32.AND P0, PT, R34, 0x7ca00000, PT ;  /* 0x7ca000002200780c */ /* 0x000fcc0003f06070 */
[----:B------:R-:W-:Y:S01]  /*0d80*/  DMUL R2, R30, R36 ;  /* 0x000000241e027228 */ /* 0x000fe20000000000 */
[----:B------:R0:W-:Y:S01]  /*0d90*/  STG.E.64 desc[UR6][R16.64+0x20], R4 ;  /* 0x0000200410007986 */ /* 0x0001e2000c101b06 */
[----:B------:R-:W-:Y:S02]  /*0da0*/  VIADD R19, R37, 0xfff00000 ;  /* 0xfff0000025137836 */ /* 0x000fe40000000000 */
[----:B------:R-:W-:-:S04]  /*0db0*/  IMAD.MOV.U32 R18, RZ, RZ, R36 ;  /* 0x000000ffff127224 */ /* 0x000fc800078e0024 */
[----:B0-----:R-:W-:-:S08]  /*0dc0*/  DFMA R4, R2, -R2, R30 ;  /* 0x800000020204722b */ /* 0x001fd0000000001e */
[----:B------:R-:W-:Y:S01]  /*0dd0*/  DFMA R20, R4, R18, R2 ;  /* 0x000000120414722b */ /* 0x000fe20000000002 */
[----:B------:R-:W-:Y:S10]  /*0de0*/  @!P0 BRA `(.L_x_12) ;  /* 0x0000000000188947 */ /* 0x000ff40003800000 */
[----:B------:R-:W-:Y:S01]  /*0df0*/  MOV R0, R36 ;  /* 0x0000002400007202 */ /* 0x000fe20000000f00 */
[----:B------:R-:W-:Y:S01]  /*0e00*/  IMAD.MOV.U32 R7, RZ, RZ, R19 ;  /* 0x000000ffff077224 */ /* 0x000fe200078e0013 */
[----:B------:R-:W-:-:S07]  /*0e10*/  MOV R32, 0xe30 ;  /* 0x00000e3000207802 */ /* 0x000fce0000000f00 */
[----:B------:R-:W-:Y:S05]  /*0e20*/  CALL.REL.NOINC `($__internal_1_$__cuda_sm20_dsqrt_rn_f64_mediumpath_v1) ;  /* 0x0000000400807944 */ /* 0x000fea0003c00000 */
[----:B------:R-:W-:Y:S01]  /*0e30*/  IMAD.MOV.U32 R20, RZ, RZ, R0 ;  /* 0x000000ffff147224 */ /* 0x000fe200078e0000 */
[----:B------:R-:W-:-:S07]  /*0e40*/  MOV R21, R3 ;  /* 0x0000000300157202 */ /* 0x000fce0000000f00 */
.L_x_12:
[----:B------:R-:W-:Y:S05]  /*0e50*/  BSYNC.RECONVERGENT B0 ;  /* 0x0000000000007941 */ /* 0x000fea0003800200 */
.L_x_11:
        /* <DEDUP_REMOVED lines=18> */
.L_x_14:
[----:B------:R-:W-:Y:S05]  /*0f80*/  BSYNC.RECONVERGENT B0 ;  /* 0x0000000000007941 */ /* 0x000fea0003800200 */
.L_x_13:
[----:B------:R-:W2:Y:S04]  /*0f90*/  LDG.E.64 R36, desc[UR6][R16.64+0x68] ;  /* 0x0000680610247981 */ /* 0x000ea8000c1e1b00 */
        /* <DEDUP_REMOVED lines=9> */
[C---:B----4-:R-:W-:Y:S02]  /*1030*/  DFMA R34, R20.reuse, -R34, R4 ;  /* 0x800000221422722b */ /* 0x050fe40000000004 */
[----:B-----5:R-:W-:-:S03]  /*1040*/  DFMA R18, -R20, R36, R18 ;  /* 0x000000241412722b */ /* 0x020fc60000000112 */
[----:B------:R2:W-:Y:S04]  /*1050*/  STG.E.64 desc[UR6][R22.64+0x18], R2 ;  /* 0x0000180216007986 */ /* 0x0005e8000c101b06 */
[----:B------:R2:W-:Y:S04]  /*1060*/  STG.E.64 desc[UR6][R22.64+0x20], R34 ;  /* 0x0000202216007986 */ /* 0x0005e8000c101b06 */
[----:B------:R2:W-:Y:S04]  /*1070*/  STG.E.64 desc[UR6][R22.64+0x28], R18 ;  /* 0x0000281216007986 */ /* 0x0005e8000c101b06 */
[----:B------:R-:W3:Y:S04]  /*1080*/  LDG.E.64 R30, desc[UR6][R16.64+0x50] ;  /* 0x00005006101e7981 */ /* 0x000ee8000c1e1b00 */
[----:B------:R-:W4:Y:S04]  /*1090*/  LDG.E.64 R36, desc[UR6][R16.64+0x58] ;  /* 0x0000580610247981 */ /* 0x000f28000c1e1b00 */
[----:B------:R-:W5:Y:S01]  /*10a0*/  LDG.E.64 R4, desc[UR6][R16.64+0x60] ;  /* 0x0000600610047981 */ /* 0x000f62000c1e1b00 */
[C---:B------:R-:W-:Y:S01]  /*10b0*/  DMUL R26, R14.reuse, R26 ;  /* 0x0000001a0e1a7228 */ /* 0x040fe20000000000 */
[----:B------:R-:W-:Y:S01]  /*10c0*/  VIADD R6, R6, 0x2 ;  /* 0x0000000206067836 */ /* 0x000fe20000000000 */
[----:B------:R-:W-:-:S02]  /*10d0*/  DMUL R24, R14, R24 ;  /* 0x000000180e187228 */ /* 0x000fc40000000000 */
[----:B------:R-:W-:Y:S02]  /*10e0*/  DMUL R28, R14, R28 ;  /* 0x0000001c0e1c7228 */ /* 0x000fe40000000000 */
[----:B------:R-:W-:Y:S02]  /*10f0*/  ISETP.GE.AND P0, PT, R6, UR4, PT ;  /* 0x0000000406007c0c */ /* 0x000fe4000bf06270 */
[C---:B---3--:R-:W-:Y:S02]  /*1100*/  DFMA R26, R20.reuse, R26, R30 ;  /* 0x0000001a141a722b */ /* 0x048fe4000000001e */
[----:B----4-:R-:W-:-:S05]  /*1110*/  DFMA R24, R20, R24, R36 ;  /* 0x000000181418722b */ /* 0x010fca0000000024 */
[----:B------:R2:W-:Y:S01]  /*1120*/  STG.E.64 desc[UR6][R16.64+0x50], R26 ;  /* 0x0000501a10007986 */ /* 0x0005e2000c101b06 */
[----:B-----5:R-:W-:-:S03]  /*1130*/  DFMA R4, R20, R28, R4 ;  /* 0x0000001c1404722b */ /* 0x020fc60000000004 */
[----:B------:R2:W-:Y:S04]  /*1140*/  STG.E.64 desc[UR6][R16.64+0x58], R24 ;  /* 0x0000581810007986 */ /* 0x0005e8000c101b06 */
[----:B------:R2:W-:Y:S01]  /*1150*/  STG.E.64 desc[UR6][R16.64+0x60], R4 ;  /* 0x0000600410007986 */ /* 0x0005e2000c101b06 */
[----:B------:R-:W-:Y:S05]  /*1160*/  @!P0 BRA `(.L_x_15) ;  /* 0xfffffff4006c8947 */ /* 0x000fea000383ffff */
[----:B------:R-:W-:Y:S05]  /*1170*/  EXIT ;  /* 0x000000000000794d */ /* 0x000fea0003800000 */
        .weak           $__internal_0_$__cuda_sm20_dblrcp_rn_slowpath_v3
        .type           $__internal_0_$__cuda_sm20_dblrcp_rn_slowpath_v3,@function
        .size           $__internal_0_$__cuda_sm20_dblrcp_rn_slowpath_v3,($__internal_1_$__cuda_sm20_dsqrt_rn_f64_mediumpath_v1 - $__internal_0_$__cuda_sm20_dblrcp_rn_slowpath_v3)
$__internal_0_$__cuda_sm20_dblrcp_rn_slowpath_v3:
[----:B------:R-:W-:Y:S01]  /*1180*/  IMAD.MOV.U32 R30, RZ, RZ, R4 ;  /* 0x000000ffff1e7224 */ /* 0x000fe200078e0004 */
[----:B------:R-:W-:Y:S01]  /*1190*/  MOV R31, R5 ;  /* 0x00000005001f7202 */ /* 0x000fe20000000f00 */
[----:B------:R-:W-:Y:S05]  /*11a0*/  BSSY.RECONVERGENT B2, `(.L_x_16) ;  /* 0x0000023000027945 */ /* 0x000fea0003800200 */
[----:B------:R-:W-:-:S14]  /*11b0*/  DSETP.GTU.AND P0, PT, |R30|, +INF , PT ;  /* 0x7ff000001e00742a */ /* 0x000fdc0003f0c200 */
[----:B------:R-:W-:Y:S05]  /*11c0*/  @P0 BRA `(.L_x_17) ;  /* 0x0000000000780947 */ /* 0x000fea0003800000 */
[----:B------:R-:W-:-:S05]  /*11d0*/  LOP3.LUT R3, R5, 0x7fffffff, RZ, 0xc0, !PT ;  /* 0x7fffffff05037812 */ /* 0x000fca00078ec0ff */
[----:B------:R-:W-:-:S05]  /*11e0*/  VIADD R4, R3, 0xffffffff ;  /* 0xffffffff03047836 */ /* 0x000fca0000000000 */
[----:B------:R-:W-:-:S13]  /*11f0*/  ISETP.GE.U32.AND P0, PT, R4, 0x7fefffff, PT ;  /* 0x7fefffff0400780c */ /* 0x000fda0003f06070 */
[----:B------:R-:W-:Y:S01]  /*1200*/  @P0 LOP3.LUT R5, R31, 0x7ff00000, RZ, 0x3c, !PT ;  /* 0x7ff000001f050812 */ /* 0x000fe200078e3cff */
[----:B------:R-:W-:Y:S01]  /*1210*/  @P0 IMAD.MOV.U32 R4, RZ, RZ, RZ ;  /* 0x000000ffff040224 */ /* 0x000fe200078e00ff */
[----:B------:R-:W-:Y:S06]  /*1220*/  @P0 BRA `(.L_x_18) ;  /* 0x0000000000680947 */ /* 0x000fec0003800000 */
[----:B------:R-:W-:-:S13]  /*1230*/  ISETP.GE.U32.AND P0, PT, R3, 0x1000001, PT ;  /* 0x010000010300780c */ /* 0x000fda0003f06070 */
[----:B------:R-:W-:Y:S05]  /*1240*/  @!P0 BRA `(.L_x_19) ;  /* 0x0000000000348947 */ /* 0x000fea0003800000 */
[----:B------:R-:W-:Y:S01]  /*1250*/  IADD3 R5, PT, PT, R31, -0x3fe00000, RZ ;  /* 0xc02000001f057810 */ /* 0x000fe20007ffe0ff */
[----:B------:R-:W-:-:S03]  /*1260*/  IMAD.MOV.U32 R4, RZ, RZ, R30 ;  /* 0x000000ffff047224 */ /* 0x000fc600078e001e */
[----:B------:R-:W0:Y:S03]  /*1270*/  MUFU.RCP64H R3, R5 ;  /* 0x0000000500037308 */ /* 0x000e260000001800 */
[----:B0-----:R-:W-:-:S08]  /*1280*/  DFMA R34, -R4, R2, 1 ;  /* 0x3ff000000422742b */ /* 0x001fd00000000102 */
[----:B------:R-:W-:-:S08]  /*1290*/  DFMA R34, R34, R34, R34 ;  /* 0x000000222222722b */ /* 0x000fd00000000022 */
[----:B------:R-:W-:-:S08]  /*12a0*/  DFMA R34, R2, R34, R2 ;  /* 0x000000220222722b */ /* 0x000fd00000000002 */
[----:B------:R-:W-:-:S08]  /*12b0*/  DFMA R2, -R4, R34, 1 ;  /* 0x3ff000000402742b */ /* 0x000fd00000000122 */
[----:B------:R-:W-:-:S08]  /*12c0*/  DFMA R2, R34, R2, R34 ;  /* 0x000000022202722b */ /* 0x000fd00000000022 */
[----:B------:R-:W-:-:S08]  /*12d0*/  DMUL R2, R2, 2.2250738585072013831e-308 ;  /* 0x0010000002027828 */ /* 0x000fd00000000000 */
[----:B------:R-:W-:-:S08]  /*12e0*/  DFMA R30, -R30, R2, 1 ;  /* 0x3ff000001e1e742b */ /* 0x000fd00000000102 */
[----:B------:R-:W-:-:S08]  /*12f0*/  DFMA R30, R30, R30, R30 ;  /* 0x0000001e1e1e722b */ /* 0x000fd0000000001e */
[----:B------:R-:W-:Y:S01]  /*1300*/  DFMA R4, R2, R30, R2 ;  /* 0x0000001e0204722b */ /* 0x000fe20000000002 */
[----:B------:R-:W-:Y:S10]  /*1310*/  BRA `(.L_x_18) ;  /* 0x00000000002c7947 */ /* 0x000ff40003800000 */
.L_x_19:
[----:B------:R-:W-:-:S06]  /*1320*/  DMUL R30, R30, 8.11296384146066816958e+31 ;  /* 0x469000001e1e7828 */ /* 0x000fcc0000000000 */
[----:B------:R-:W0:Y:S02]  /*1330*/  MUFU.RCP64H R3, R31 ;  /* 0x0000001f00037308 */ /* 0x000e240000001800 */
[----:B0-----:R-:W-:-:S08]  /*1340*/  DFMA R4, -R30, R2, 1 ;  /* 0x3ff000001e04742b */ /* 0x001fd00000000102 */
[----:B------:R-:W-:-:S08]  /*1350*/  DFMA R4, R4, R4, R4 ;  /* 0x000000040404722b */ /* 0x000fd00000000004 */
[----:B------:R-:W-:-:S08]  /*1360*/  DFMA R4, R2, R4, R2 ;  /* 0x000000040204722b */ /* 0x000fd00000000002 */
[----:B------:R-:W-:-:S08]  /*1370*/  DFMA R2, -R30, R4, 1 ;  /* 0x3ff000001e02742b */ /* 0x000fd00000000104 */
[----:B------:R-:W-:-:S08]  /*1380*/  DFMA R2, R4, R2, R4 ;  /* 0x000000020402722b */ /* 0x000fd00000000004 */
[----:B------:R-:W-:Y:S01]  /*1390*/  DMUL R4, R2, 8.11296384146066816958e+31 ;  /* 0x4690000002047828 */ /* 0x000fe20000000000 */
[----:B------:R-:W-:Y:S10]  /*13a0*/  BRA `(.L_x_18) ;  /* 0x0000000000087947 */ /* 0x000ff40003800000 */
.L_x_17:
[----:B------:R-:W-:Y:S01]  /*13b0*/  LOP3.LUT R5, R31, 0x80000, RZ, 0xfc, !PT ;  /* 0x000800001f057812 */ /* 0x000fe200078efcff */
[----:B------:R-:W-:-:S07]  /*13c0*/  IMAD.MOV.U32 R4, RZ, RZ, R30 ;  /* 0x000000ffff047224 */ /* 0x000fce00078e001e */
.L_x_18:
[----:B------:R-:W-:Y:S05]  /*13d0*/  BSYNC.RECONVERGENT B2 ;  /* 0x0000000000027941 */ /* 0x000fea0003800200 */
.L_x_16:
[----:B------:R-:W-:Y:S02]  /*13e0*/  IMAD.MOV.U32 R3, RZ, RZ, R5 ;  /* 0x000000ffff037224 */ /* 0x000fe400078e0005 */
[----:B------:R-:W-:Y:S01]  /*13f0*/  HFMA2 R5, -RZ, RZ, 0, 0 ;  /* 0x00000000ff057431 */ /* 0x000fe200000001ff */
[----:B------:R-:W-:Y:S01]  /*1400*/  MOV R2, R4 ;  /* 0x0000000400027202 */ /* 0x000fe20000000f00 */
[----:B------:R-:W-:-:S04]  /*1410*/  IMAD.MOV.U32 R4, RZ, RZ, R0 ;  /* 0x000000ffff047224 */ /* 0x000fc800078e0000 */
[----:B------:R-:W-:Y:S05]  /*1420*/  RET.REL.NODEC R4 `(_Z19adv_Velocity_UpdateIdEviP6planetIT_E) ;  /* 0xffffffe804f47950 */ /* 0x000fea0003c3ffff */
        .weak           $__internal_1_$__cuda_sm20_dsqrt_rn_f64_mediumpath_v1
        .type           $__internal_1_$__cuda_sm20_dsqrt_rn_f64_mediumpath_v1,@function
        .size           $__internal_1_$__cuda_sm20_dsqrt_rn_f64_mediumpath_v1,(.L_x_27 - $__internal_1_$__cuda_sm20_dsqrt_rn_f64_mediumpath_v1)
$__internal_1_$__cuda_sm20_dsqrt_rn_f64_mediumpath_v1:
[----:B------:R-:W-:Y:S01]  /*1430*/  ISETP.GE.U32.AND P0, PT, R34, -0x3400000, PT ;  /* 0xfcc000002200780c */ /* 0x000fe20003f06070 */
[----:B------:R-:W-:Y:S01]  /*1440*/  BSSY.RECONVERGENT B2, `(.L_x_20) ;  /* 0x0000025000027945 */ /* 0x000fe20003800200 */
[----:B------:R-:W-:Y:S02]  /*1450*/  IMAD.MOV.U32 R34, RZ, RZ, R0 ;  /* 0x000000ffff227224 */ /* 0x000fe400078e0000 */
[----:B------:R-:W-:-:S09]  /*1460*/  IMAD.MOV.U32 R35, RZ, RZ, R7 ;  /* 0x000000ffff237224 */ /* 0x000fd200078e0007 */
[----:B------:R-:W-:Y:S05]  /*1470*/  @!P0 BRA `(.L_x_21) ;  /* 0x0000000000208947 */ /* 0x000fea0003800000 */
[----:B------:R-:W-:-:S10]  /*1480*/  DFMA.RM R4, R4, R34, R2 ;  /* 0x000000220404722b */ /* 0x000fd40000004002 */
[----:B------:R-:W-:-:S04]  /*1490*/  IADD3 R2, P0, PT, R4, 0x1, RZ ;  /* 0x0000000104027810 */ /* 0x000fc80007f1e0ff */
[----:B------:R-:W-:-:S06]  /*14a0*/  IADD3.X R3, PT, PT, RZ, R5, RZ, P0, !PT ;  /* 0x00000005ff037210 */ /* 0x000fcc00007fe4ff */
[----:B------:R-:W-:-:S08]  /*14b0*/  DFMA.RP R30, -R4, R2, R30 ;  /* 0x00000002041e722b */ /* 0x000fd0000000811e */
[----:B------:R-:W-:-:S06]  /*14c0*/  DSETP.GT.AND P0, PT, R30, RZ, PT ;  /* 0x000000ff1e00722a */ /* 0x000fcc0003f04000 */
[----:B------:R-:W-:Y:S02]  /*14d0*/  FSEL R2, R2, R4, P0 ;  /* 0x0000000402027208 */ /* 0x000fe40000000000 */
[----:B------:R-:W-:Y:S01]  /*14e0*/  FSEL R3, R3, R5, P0 ;  /* 0x0000000503037208 */ /* 0x000fe20000000000 */
[----:B------:R-:W-:Y:S06]  /*14f0*/  BRA `(.L_x_22) ;  /* 0x0000000000647947 */ /* 0x000fec0003800000 */
.L_x_21:
[----:B------:R-:W-:-:S14]  /*1500*/  DSETP.NE.AND P0, PT, R30, RZ, PT ;  /* 0x000000ff1e00722a */ /* 0x000fdc0003f05000 */
[----:B------:R-:W-:Y:S05]  /*1510*/  @!P0 BRA `(.L_x_23) ;  /* 0x0000000000588947 */ /* 0x000fea0003800000 */
[----:B------:R-:W-:-:S13]  /*1520*/  ISETP.GE.AND P0, PT, R31, RZ, PT ;  /* 0x000000ff1f00720c */ /* 0x000fda0003f06270 */
[----:B------:R-:W-:Y:S02]  /*1530*/  @!P0 IMAD.MOV.U32 R2, RZ, RZ, 0x0 ;  /* 0x00000000ff028424 */ /* 0x000fe400078e00ff */
[----:B------:R-:W-:Y:S01]  /*1540*/  @!P0 IMAD.MOV.U32 R3, RZ, RZ, -0x80000 ;  /* 0xfff80000ff038424 */ /* 0x000fe200078e00ff */
[----:B------:R-:W-:Y:S06]  /*1550*/  @!P0 BRA `(.L_x_22) ;  /* 0x00000000004c8947 */ /* 0x000fec0003800000 */
[----:B------:R-:W-:-:S13]  /*1560*/  ISETP.GT.AND P0, PT, R31, 0x7fefffff, PT ;  /* 0x7fefffff1f00780c */ /* 0x000fda0003f04270 */
[----:B------:R-:W-:Y:S05]  /*1570*/  @P0 BRA `(.L_x_23) ;  /* 0x0000000000400947 */ /* 0x000fea0003800000 */
[----:B------:R-:W-:Y:S01]  /*1580*/  DMUL R34, R30, 8.11296384146066816958e+31 ;  /* 0x469000001e227828 */ /* 0x000fe20000000000 */
[----:B------:R-:W-:Y:S01]  /*1590*/  IMAD.MOV.U32 R2, RZ, RZ, 0x0 ;  /* 0x00000000ff027424 */ /* 0x000fe200078e00ff */
[----:B------:R-:W-:Y:S01]  /*15a0*/  MOV R30, RZ ;  /* 0x000000ff001e7202 */ /* 0x000fe20000000f00 */
[----:B------:R-:W-:-:S03]  /*15b0*/  IMAD.MOV.U32 R3, RZ, RZ, 0x3fd80000 ;  /* 0x3fd80000ff037424 */ /* 0x000fc600078e00ff */
[----:B------:R-:W0:Y:S02]  /*15c0*/  MUFU.RSQ64H R31, R35 ;  /* 0x00000023001f7308 */ /* 0x000e240000001c00 */
[----:B0-----:R-:W-:-:S08]  /*15d0*/  DMUL R4, R30, R30 ;  /* 0x0000001e1e047228 */ /* 0x001fd00000000000 */
[----:B------:R-:W-:-:S08]  /*15e0*/  DFMA R4, R34, -R4, 1 ;  /* 0x3ff000002204742b */ /* 0x000fd00000000804 */
[----:B------:R-:W-:Y:S02]  /*15f0*/  DFMA R2, R4, R2, 0.5 ;  /* 0x3fe000000402742b */ /* 0x000fe40000000002 */
[----:B------:R-:W-:-:S08]  /*1600*/  DMUL R4, R30, R4 ;  /* 0x000000041e047228 */ /* 0x000fd00000000000 */
[----:B------:R-:W-:-:S08]  /*1610*/  DFMA R4, R2, R4, R30 ;  /* 0x000000040204722b */ /* 0x000fd0000000001e */
[----:B------:R-:W-:Y:S02]  /*1620*/  DMUL R2, R34, R4 ;  /* 0x0000000422027228 */ /* 0x000fe40000000000 */
[----:B------:R-:W-:-:S06]  /*1630*/  IADD3 R5, PT, PT, R5, -0x100000, RZ ;  /* 0xfff0000005057810 */ /* 0x000fcc0007ffe0ff */
[----:B------:R-:W-:-:S08]  /*1640*/  DFMA R30, R2, -R2, R34 ;  /* 0x80000002021e722b */ /* 0x000fd00000000022 */
[----:B------:R-:W-:-:S10]  /*1650*/  DFMA R2, R4, R30, R2 ;  /* 0x0000001e0402722b */ /* 0x000fd40000000002 */
[----:B------:R-:W-:Y:S01]  /*1660*/  VIADD R3, R3, 0xfcb00000 ;  /* 0xfcb0000003037836 */ /* 0x000fe20000000000 */
[----:B------:R-:W-:Y:S06]  /*1670*/  BRA `(.L_x_22) ;  /* 0x0000000000047947 */ /* 0x000fec0003800000 */
.L_x_23:
[----:B------:R-:W-:-:S11]  /*1680*/  DADD R2, R30, R30 ;  /* 0x000000001e027229 */ /* 0x000fd6000000001e */
.L_x_22:
[----:B------:R-:W-:Y:S05]  /*1690*/  BSYNC.RECONVERGENT B2 ;  /* 0x0000000000027941 */ /* 0x000fea0003800200 */
.L_x_20:
[----:B------:R-:W-:Y:S01]  /*16a0*/  MOV R4, R32 ;  /* 0x0000002000047202 */ /* 0x000fe20000000f00 */
[----:B------:R-:W-:Y:S02]  /*16b0*/  IMAD.MOV.U32 R5, RZ, RZ, 0x0 ;  /* 0x00000000ff057424 */ /* 0x000fe400078e00ff */
[----:B------:R-:W-:Y:S02]  /*16c0*/  IMAD.MOV.U32 R0, RZ, RZ, R2 ;  /* 0x000000ffff007224 */ /* 0x000fe400078e0002 */
[----:B------:R-:W-:Y:S05]  /*16d0*/  RET.REL.NODEC R4 `(_Z19adv_Velocity_UpdateIdEviP6planetIT_E) ;  /* 0xffffffe804487950 */ /* 0x000fea0003c3ffff */
.L_x_24:
        /* <DEDUP_REMOVED lines=10> */
.L_x_27:


//--------------------- .text._Z16scale_bodies_GPUIdEviP6planetIT_ES1_ --------------------------
	.section	.text._Z16scale_bodies_GPUIdEviP6planetIT_ES1_,"ax",@progbits
	.align	128
        .global         _Z16scale_bodies_GPUIdEviP6planetIT_ES1_
        .type           _Z16scale_bodies_GPUIdEviP6planetIT_ES1_,@function
        .size           _Z16scale_bodies_GPUIdEviP6planetIT_ES1_,(.L_x_30 - _Z16scale_bodies_GPUIdEviP6planetIT_ES1_)
        .other          _Z16scale_bodies_GPUIdEviP6planetIT_ES1_,@"STO_CUDA_ENTRY STV_DEFAULT"
_Z16scale_bodies_GPUIdEviP6planetIT_ES1_:
.text._Z16scale_bodies_GPUIdEviP6planetIT_ES1_:
        /* <DEDUP_REMOVED lines=9> */
[----:B------:R-:W1:Y:S07]  /*0090*/  LDCU.64 UR4, c[0x0][0x358] ;  /* 0x00006b00ff0477ac */ /* 0x000e6e0008000a00 */
[----:B------:R-:W2:Y:S01]  /*00a0*/  LDC.64 R14, c[0x0][0x390] ;  /* 0x0000e400ff0e7b82 */ /* 0x000ea20000000a00 */
[----:B0-----:R-:W-:-:S05]  /*00b0*/  IMAD.WIDE R4, R3, 0x38, R4 ;  /* 0x0000003803047825 */ /* 0x001fca00078e0204 */
[----:B-1----:R-:W3:Y:S04]  /*00c0*/  LDG.E.64 R6, desc[UR4][R4.64+0x30] ;  /* 0x0000300404067981 */ /* 0x002ee8000c1e1b00 */
[----:B------:R-:W4:Y:S04]  /*00d0*/  LDG.E.64 R8, desc[UR4][R4.64+0x18] ;  /* 0x0000180404087981 */ /* 0x000f28000c1e1b00 */
[----:B------:R-:W5:Y:S04]  /*00e0*/  LDG.E.64 R10, desc[UR4][R4.64+0x20] ;  /* 0x00002004040a7981 */ /* 0x000f68000c1e1b00 */
[----:B------:R-:W5:Y:S01]  /*00f0*/  LDG.E.64 R12, desc[UR4][R4.64+0x28] ;  /* 0x00002804040c7981 */ /* 0x000f62000c1e1b00 */
[----:B--2---:R-:W-:-:S08]  /*0100*/  DMUL R2, R14, R14 ;  /* 0x0000000e0e027228 */ /* 0x004fd00000000000 */
[----:B---3--:R-:W-:Y:S02]  /*0110*/  DMUL R2, R2, R6 ;  /* 0x0000000602027228 */ /* 0x008fe40000000000 */
[----:B----4-:R-:W-:-:S05]  /*0120*/  DMUL R8, R8, R14 ;  /* 0x0000000e08087228 */ /* 0x010fca0000000000 */
[----:B------:R-:W-:Y:S01]  /*0130*/  STG.E.64 desc[UR4][R4.64+0x30], R2 ;  /* 0x0000300204007986 */ /* 0x000fe2000c101b04 */
[----:B-----5:R-:W-:-:S03]  /*0140*/  DMUL R10, R10, R14 ;  /* 0x0000000e0a0a7228 */ /* 0x020fc60000000000 */
[----:B------:R-:W-:Y:S01]  /*0150*/  STG.E.64 desc[UR4][R4.64+0x18], R8 ;  /* 0x0000180804007986 */ /* 0x000fe2000c101b04 */
[----:B------:R-:W-:-:S03]  /*0160*/  DMUL R12, R12, R14 ;  /* 0x0000000e0c0c7228 */ /* 0x000fc60000000000 */
[----:B------:R-:W-:Y:S04]  /*0170*/  STG.E.64 desc[UR4][R4.64+0x20], R10 ;  /* 0x0000200a04007986 */ /* 0x000fe8000c101b04 */
[----:B------:R-:W-:Y:S01]  /*0180*/  STG.E.64 desc[UR4][R4.64+0x28], R12 ;  /* 0x0000280c04007986 */ /* 0x000fe2000c101b04 */
[----:B------:R-:W-:Y:S05]  /*0190*/  EXIT ;  /* 0x000000000000794d */ /* 0x000fea0003800000 */
.L_x_25:
        /* <DEDUP_REMOVED lines=14> */
.L_x_30:


//--------------------- .nv.shared.reserved.0     --------------------------
	.section	.nv.shared.reserved.0,"aw",@nobits
	.weak		__nv_reservedSMEM_offset_0_alias
	.size		__nv_reservedSMEM_offset_0_alias, 0, 64
	.other		__nv_reservedSMEM_offset_0_alias,@"STO_CUDA_RESERVED_SHARED STV_DEFAULT"
__nv_reservedSMEM_offset_0_alias:
	.zero		0
	.zero		64


//--------------------- .nv.constant0._Z19adv_Position_UpdateIdEviP6planetIT_E --------------------------
	.section	.nv.constant0._Z19adv_Position_UpdateIdEviP6planetIT_E,"a",@progbits
	.sectionflags	@""
	.align	4
.nv.constant0._Z19adv_Position_UpdateIdEviP6planetIT_E:
	.zero		912


//--------------------- .nv.constant0._Z19adv_Velocity_UpdateIdEviP6planetIT_E --------------------------
	.section	.nv.constant0._Z19adv_Velocity_UpdateIdEviP6planetIT_E,"a",@progbits
	.sectionflags	@""
	.align	4
.nv.constant0._Z19adv_Velocity_UpdateIdEviP6planetIT_E:
	.zero		912


//--------------------- .nv.constant0._Z16scale_bodies_GPUIdEviP6planetIT_ES1_ --------------------------
	.section	.nv.constant0._Z16scale_bodies_GPUIdEviP6planetIT_ES1_,"a",@progbits
	.sectionflags	@""
	.align	4
.nv.constant0._Z16scale_bodies_GPUIdEviP6planetIT_ES1_:
	.zero		920


//--------------------- SYMBOLS --------------------------

	.type		.nv.reservedSmem.offset0,@object
	.size		.nv.reservedSmem.offset0,0x4
